def attn_fwd(
    Q,
    K,
    V,
    Out,
    Lse,
    sm_scale,
    stride_qz,
    stride_qh,
    stride_qm,
    stride_qk,
    stride_kz,
    stride_kh,
    stride_kn,
    stride_kk,
    stride_vz,
    stride_vh,
    stride_vn,
    stride_vk,
    stride_oz,
    stride_oh,
    stride_om,
    stride_ok,
    seqlen_q,
    seqlen_k,
    BLOCK_M: tl.constexpr,
    BLOCK_N: tl.constexpr,
    HEAD_DIM: tl.constexpr,
    CAUSAL: tl.constexpr,
):
    start_m = tl.program_id(0)
    off_hz = tl.program_id(1)
    q_off = off_hz * stride_qh
    k_off = off_hz * stride_kh
    v_off = off_hz * stride_vh
    offs_m = start_m * BLOCK_M + tl.arange(0, BLOCK_M)
    offs_d = tl.arange(0, HEAD_DIM)
    offs_n = tl.arange(0, BLOCK_N)
    q_ptrs = Q + q_off + offs_m[:, None] * stride_qm + offs_d[None, :] * stride_qk
    k_ptrs = K + k_off + offs_d[:, None] * stride_kk + offs_n[None, :] * stride_kn
    v_ptrs = V + v_off + offs_n[:, None] * stride_vn + offs_d[None, :] * stride_vk
    m_i = tl.full([BLOCK_M], float("-inf"), dtype=tl.float32)
    l_i = tl.zeros([BLOCK_M], dtype=tl.float32) + 1.0
    acc = tl.zeros([BLOCK_M, HEAD_DIM], dtype=tl.float32)
    q = tl.load(q_ptrs)
    acc, l_i, m_i = _attn_fwd_inner(
        acc,
        l_i,
        m_i,
        q,
        k_ptrs,
        v_ptrs,
        sm_scale,
        stride_kn,
        stride_vn,
        start_m,
        seqlen_k,
        BLOCK_M,
        BLOCK_N,
        HEAD_DIM,
        CAUSAL,
    )
    acc = acc / l_i[:, None]
    lse = m_i + tl.math.log2(l_i) / 1.4426950408889634
    o_ptrs = (
        Out
        + off_hz * stride_oh
        + offs_m[:, None] * stride_om
        + offs_d[None, :] * stride_ok
    )
    tl.store(o_ptrs, acc.to(Out.dtype.element_ty))
    tl.store(Lse + off_hz * seqlen_q + offs_m, lse)

# config = {"BLOCK_M": 64, "BLOCK_N": 32, "HEAD_DIM": 128, "arch": "sm_80", "causal": true, "dtype": "fp16", "num_stages": 4, "num_warps": 8}
# arch = sm_80


// ===== COMPILED SASS (sm_80) =====

	.target	sm_80

	.elftype	@"ET_EXEC"


//--------------------- .note.nv.tkinfo           --------------------------
	.section	.note.nv.tkinfo,"",@"SHT_NOTE"
	.sectionflags	@"SHF_NOTE_NV_TKINFO"
	.tkinfo
        /*0018*/ 	.word	0x00000002
        /*0030*/ 	.string	""
        /*0030*/ 	.string	"ptxas"
        /*0030*/ 	.string	"Cuda compilation tools, release 13.0, V13.0.88"
        /*0030*/ 	.string	"Build cuda_13.0.r13.0/compiler.36424714_0"
        /*0030*/ 	.string	"-v  -suppress-debug-info  -lineinfo  -arch sm_80 "



//--------------------- .note.nv.cuinfo           --------------------------
	.section	.note.nv.cuinfo,"",@"SHT_NOTE"
	.sectionflags	@"SHF_NOTE_NV_CUINFO"
        /*0018*/ 	.short	0x0002
        /*001a*/ 	.short	0x0050
        /*001c*/ 	.short	0x0082
	.zero		2


//--------------------- .nv.info                  --------------------------
	.section	.nv.info,"",@"SHT_CUDA_INFO"
	.align	4


	//----- nvinfo : EIATTR_REGCOUNT
	.align		4
        /*0000*/ 	.byte	0x04, 0x2f
        /*0002*/ 	.short	(.L_2 - .L_1)
	.align		4
.L_1:
        /*0004*/ 	.word	index@(attn_fwd)
        /*0008*/ 	.word	0x000000ee


	//----- nvinfo : EIATTR_FRAME_SIZE
	.align		4
.L_2:
        /*000c*/ 	.byte	0x04, 0x11
        /*000e*/ 	.short	(.L_4 - .L_3)
	.align		4
.L_3:
        /*0010*/ 	.word	index@(attn_fwd)
        /*0014*/ 	.word	0x00000000


	//----- nvinfo : EIATTR_MIN_STACK_SIZE
	.align		4
.L_4:
        /*0018*/ 	.byte	0x04, 0x12
        /*001a*/ 	.short	(.L_6 - .L_5)
	.align		4
.L_5:
        /*001c*/ 	.word	index@(attn_fwd)
        /*0020*/ 	.word	0x00000000
.L_6:


//--------------------- .nv.info.attn_fwd         --------------------------
	.section	.nv.info.attn_fwd,"",@"SHT_CUDA_INFO"
	.sectionflags	@""
	.align	4


	//----- nvinfo : EIATTR_CUDA_API_VERSION
	.align		4
        /*0000*/ 	.byte	0x04, 0x37
        /*0002*/ 	.short	(.L_8 - .L_7)
.L_7:
        /*0004*/ 	.word	0x00000082


	//----- nvinfo : EIATTR_SW2861232_WAR
	.align		4
.L_8:
        /*0008*/ 	.byte	0x01, 0x35
	.zero		2


	//----- nvinfo : EIATTR_PARAM_CBANK
	.align		4
        /*000c*/ 	.byte	0x04, 0x0a
        /*000e*/ 	.short	(.L_10 - .L_9)
	.align		4
.L_9:
        /*0010*/ 	.word	index@(.nv.constant0.attn_fwd)
        /*0014*/ 	.short	0x0160
        /*0016*/ 	.short	0x0088


	//----- nvinfo : EIATTR_CBANK_PARAM_SIZE
	.align		4
.L_10:
        /*0018*/ 	.byte	0x03, 0x19
        /*001a*/ 	.short	0x0088


	//----- nvinfo : EIATTR_KPARAM_INFO
	.align		4
        /*001c*/ 	.byte	0x04, 0x17
        /*001e*/ 	.short	(.L_12 - .L_11)
.L_11:
        /*0020*/ 	.word	0x00000000
        /*0024*/ 	.short	0x0019
        /*0026*/ 	.short	0x0080
        /*0028*/ 	.byte	0x00, 0xf4, 0x21, 0x00


	//----- nvinfo : EIATTR_KPARAM_INFO
	.align		4
.L_12:
        /*002c*/ 	.byte	0x04, 0x17
        /*002e*/ 	.short	(.L_14 - .L_13)
.L_13:
        /*0030*/ 	.word	0x00000000
        /*0034*/ 	.short	0x0018
        /*0036*/ 	.short	0x0078
        /*0038*/ 	.byte	0x00, 0xf4, 0x21, 0x00


	//----- nvinfo : EIATTR_KPARAM_INFO
	.align		4
.L_14:
        /*003c*/ 	.byte	0x04, 0x17
        /*003e*/ 	.short	(.L_16 - .L_15)
.L_15:
        /*0040*/ 	.word	0x00000000
        /*0044*/ 	.short	0x0017
        /*0046*/ 	.short	0x0070
        /*0048*/ 	.byte	0x00, 0xf0, 0x11, 0x00


	//----- nvinfo : EIATTR_KPARAM_INFO
	.align		4
.L_16:
        /*004c*/ 	.byte	0x04, 0x17
        /*004e*/ 	.short	(.L_18 - .L_17)
.L_17:
        /*0050*/ 	.word	0x00000000
        /*0054*/ 	.short	0x0016
        /*0056*/ 	.short	0x006c
        /*0058*/ 	.byte	0x00, 0xf0, 0x11, 0x00


	//----- nvinfo : EIATTR_KPARAM_INFO
	.align		4
.L_18:
        /*005c*/ 	.byte	0x04, 0x17
        /*005e*/ 	.short	(.L_20 - .L_19)
.L_19:
        /*0060*/ 	.word	0x00000000
        /*0064*/ 	.short	0x0015
        /*0066*/ 	.short	0x0068
        /*0068*/ 	.byte	0x00, 0xf0, 0x11, 0x00


	//----- nvinfo : EIATTR_KPARAM_INFO
	.align		4
.L_20:
        /*006c*/ 	.byte	0x04, 0x17
        /*006e*/ 	.short	(.L_22 - .L_21)
.L_21:
        /*0070*/ 	.word	0x00000000
        /*0074*/ 	.short	0x0014
        /*0076*/ 	.short	0x0064
        /*0078*/ 	.byte	0x00, 0xf0, 0x11, 0x00


	//----- nvinfo : EIATTR_KPARAM_INFO
	.align		4
.L_22:
        /*007c*/ 	.byte	0x04, 0x17
        /*007e*/ 	.short	(.L_24 - .L_23)
.L_23:
        /*0080*/ 	.word	0x00000000
        /*0084*/ 	.short	0x0013
        /*0086*/ 	.short	0x0060
        /*0088*/ 	.byte	0x00, 0xf0, 0x11, 0x00


	//----- nvinfo : EIATTR_KPARAM_INFO
	.align		4
.L_24:
        /*008c*/ 	.byte	0x04, 0x17
        /*008e*/ 	.short	(.L_26 - .L_25)
.L_25:
        /*0090*/ 	.word	0x00000000
        /*0094*/ 	.short	0x0012
        /*0096*/ 	.short	0x005c
        /*0098*/ 	.byte	0x00, 0xf0, 0x11, 0x00


	//----- nvinfo : EIATTR_KPARAM_INFO
	.align		4
.L_26:
        /*009c*/ 	.byte	0x04, 0x17
        /*009e*/ 	.short	(.L_28 - .L_27)
.L_27:
        /*00a0*/ 	.word	0x00000000
        /*00a4*/ 	.short	0x0011
        /*00a6*/ 	.short	0x0058
        /*00a8*/ 	.byte	0x00, 0xf0, 0x11, 0x00


	//----- nvinfo : EIATTR_KPARAM_INFO
	.align		4
.L_28:
        /*00ac*/ 	.byte	0x04, 0x17
        /*00ae*/ 	.short	(.L_30 - .L_29)
.L_29:
        /*00b0*/ 	.word	0x00000000
        /*00b4*/ 	.short	0x0010
        /*00b6*/ 	.short	0x0054
        /*00b8*/ 	.byte	0x00, 0xf0, 0x11, 0x00


	//----- nvinfo : EIATTR_KPARAM_INFO
	.align		4
.L_30:
        /*00bc*/ 	.byte	0x04, 0x17
        /*00be*/ 	.short	(.L_32 - .L_31)
.L_31:
        /*00c0*/ 	.word	0x00000000
        /*00c4*/ 	.short	0x000f
        /*00c6*/ 	.short	0x0050
        /*00c8*/ 	.byte	0x00, 0xf0, 0x11, 0x00


	//----- nvinfo : EIATTR_KPARAM_INFO
	.align		4
.L_32:
        /*00cc*/ 	.byte	0x04, 0x17
        /*00ce*/ 	.short	(.L_34 - .L_33)
.L_33:
        /*00d0*/ 	.word	0x00000000
        /*00d4*/ 	.short	0x000e
        /*00d6*/ 	.short	0x004c
        /*00d8*/ 	.byte	0x00, 0xf0, 0x11, 0x00


	//----- nvinfo : EIATTR_KPARAM_INFO
	.align		4
.L_34:
        /*00dc*/ 	.byte	0x04, 0x17
        /*00de*/ 	.short	(.L_36 - .L_35)
.L_35:
        /*00e0*/ 	.word	0x00000000
        /*00e4*/ 	.short	0x000d
        /*00e6*/ 	.short	0x0048
        /*00e8*/ 	.byte	0x00, 0xf0, 0x11, 0x00


	//----- nvinfo : EIATTR_KPARAM_INFO
	.align		4
.L_36:
        /*00ec*/ 	.byte	0x04, 0x17
        /*00ee*/ 	.short	(.L_38 - .L_37)
.L_37:
        /*00f0*/ 	.word	0x00000000
        /*00f4*/ 	.short	0x000c
        /*00f6*/ 	.short	0x0044
        /*00f8*/ 	.byte	0x00, 0xf0, 0x11, 0x00


	//----- nvinfo : EIATTR_KPARAM_INFO
	.align		4
.L_38:
        /*00fc*/ 	.byte	0x04, 0x17
        /*00fe*/ 	.short	(.L_40 - .L_39)
.L_39:
        /*0100*/ 	.word	0x00000000
        /*0104*/ 	.short	0x000b
        /*0106*/ 	.short	0x0040
        /*0108*/ 	.byte	0x00, 0xf0, 0x11, 0x00


	//----- nvinfo : EIATTR_KPARAM_INFO
	.align		4
.L_40:
        /*010c*/ 	.byte	0x04, 0x17
        /*010e*/ 	.short	(.L_42 - .L_41)
.L_41:
        /*0110*/ 	.word	0x00000000
        /*0114*/ 	.short	0x000a
        /*0116*/ 	.short	0x003c
        /*0118*/ 	.byte	0x00, 0xf0, 0x11, 0x00


	//----- nvinfo : EIATTR_KPARAM_INFO
	.align		4
.L_42:
        /*011c*/ 	.byte	0x04, 0x17
        /*011e*/ 	.short	(.L_44 - .L_43)
.L_43:
        /*0120*/ 	.word	0x00000000
        /*0124*/ 	.short	0x0009
        /*0126*/ 	.short	0x0038
        /*0128*/ 	.byte	0x00, 0xf0, 0x11, 0x00


	//----- nvinfo : EIATTR_KPARAM_INFO
	.align		4
.L_44:
        /*012c*/ 	.byte	0x04, 0x17
        /*012e*/ 	.short	(.L_46 - .L_45)
.L_45:
        /*0130*/ 	.word	0x00000000
        /*0134*/ 	.short	0x0008
        /*0136*/ 	.short	0x0034
        /*0138*/ 	.byte	0x00, 0xf0, 0x11, 0x00


	//----- nvinfo : EIATTR_KPARAM_INFO
	.align		4
.L_46:
        /*013c*/ 	.byte	0x04, 0x17
        /*013e*/ 	.short	(.L_48 - .L_47)
.L_47:
        /*0140*/ 	.word	0x00000000
        /*0144*/ 	.short	0x0007
        /*0146*/ 	.short	0x0030
        /*0148*/ 	.byte	0x00, 0xf0, 0x11, 0x00


	//----- nvinfo : EIATTR_KPARAM_INFO
	.align		4
.L_48:
        /*014c*/ 	.byte	0x04, 0x17
        /*014e*/ 	.short	(.L_50 - .L_49)
.L_49:
        /*0150*/ 	.word	0x00000000
        /*0154*/ 	.short	0x0006
        /*0156*/ 	.short	0x002c
        /*0158*/ 	.byte	0x00, 0xf0, 0x11, 0x00


	//----- nvinfo : EIATTR_KPARAM_INFO
	.align		4
.L_50:
        /*015c*/ 	.byte	0x04, 0x17
        /*015e*/ 	.short	(.L_52 - .L_51)
.L_51:
        /*0160*/ 	.word	0x00000000
        /*0164*/ 	.short	0x0005
        /*0166*/ 	.short	0x0028
        /*0168*/ 	.byte	0x00, 0xf0, 0x11, 0x00


	//----- nvinfo : EIATTR_KPARAM_INFO
	.align		4
.L_52:
        /*016c*/ 	.byte	0x04, 0x17
        /*016e*/ 	.short	(.L_54 - .L_53)
.L_53:
        /*0170*/ 	.word	0x00000000
        /*0174*/ 	.short	0x0004
        /*0176*/ 	.short	0x0020
        /*0178*/ 	.byte	0x00, 0xf4, 0x21, 0x00


	//----- nvinfo : EIATTR_KPARAM_INFO
	.align		4
.L_54:
        /*017c*/ 	.byte	0x04, 0x17
        /*017e*/ 	.short	(.L_56 - .L_55)
.L_55:
        /*0180*/ 	.word	0x00000000
        /*0184*/ 	.short	0x0003
        /*0186*/ 	.short	0x0018
        /*0188*/ 	.byte	0x00, 0xf4, 0x21, 0x00


	//----- nvinfo : EIATTR_KPARAM_INFO
	.align		4
.L_56:
        /*018c*/ 	.byte	0x04, 0x17
        /*018e*/ 	.short	(.L_58 - .L_57)
.L_57:
        /*0190*/ 	.word	0x00000000
        /*0194*/ 	.short	0x0002
        /*0196*/ 	.short	0x0010
        /*0198*/ 	.byte	0x00, 0xf4, 0x21, 0x00


	//----- nvinfo : EIATTR_KPARAM_INFO
	.align		4
.L_58:
        /*019c*/ 	.byte	0x04, 0x17
        /*019e*/ 	.short	(.L_60 - .L_59)
.L_59:
        /*01a0*/ 	.word	0x00000000
        /*01a4*/ 	.short	0x0001
        /*01a6*/ 	.short	0x0008
        /*01a8*/ 	.byte	0x00, 0xf4, 0x21, 0x00


	//----- nvinfo : EIATTR_KPARAM_INFO
	.align		4
.L_60:
        /*01ac*/ 	.byte	0x04, 0x17
        /*01ae*/ 	.short	(.L_62 - .L_61)
.L_61:
        /*01b0*/ 	.word	0x00000000
        /*01b4*/ 	.short	0x0000
        /*01b6*/ 	.short	0x0000
        /*01b8*/ 	.byte	0x00, 0xf4, 0x21, 0x00


	//----- nvinfo : EIATTR_MAXREG_COUNT
	.align		4
.L_62:
        /*01bc*/ 	.byte	0x03, 0x1b
        /*01be*/ 	.short	0x00ff


	//----- nvinfo : EIATTR_NUM_BARRIERS
	.align		4
        /*01c0*/ 	.byte	0x02, 0x4c
        /*01c2*/ 	.byte	0x01
	.zero		1


	//----- nvinfo : EIATTR_MERCURY_ISA_VERSION
	.align		4
        /*01c4*/ 	.byte	0x03, 0x5f
        /*01c6*/ 	.short	0x0000


	//----- nvinfo : EIATTR_COOP_GROUP_MASK_REGIDS
	.align		4
        /*01c8*/ 	.byte	0x04, 0x29
        /*01ca*/ 	.short	(.L_64 - .L_63)


	//   ....[0]....
.L_63:
        /*01cc*/ 	.word	0xffffffff


	//   ....[1]....
        /*01d0*/ 	.word	0xffffffff


	//   ....[2]....
        /*01d4*/ 	.word	0xffffffff


	//   ....[3]....
        /*01d8*/ 	.word	0xffffffff


	//   ....[4]....
        /*01dc*/ 	.word	0xffffffff


	//   ....[5]....
        /*01e0*/ 	.word	0xffffffff


	//   ....[6]....
        /*01e4*/ 	.word	0xffffffff


	//   ....[7]....
        /*01e8*/ 	.word	0xffffffff


	//   ....[8]....
        /*01ec*/ 	.word	0xffffffff


	//   ....[9]....
        /*01f0*/ 	.word	0xffffffff


	//   ....[10]....
        /*01f4*/ 	.word	0xffffffff


	//   ....[11]....
        /*01f8*/ 	.word	0xffffffff


	//   ....[12]....
        /*01fc*/ 	.word	0xffffffff


	//   ....[13]....
        /*0200*/ 	.word	0xffffffff


	//   ....[14]....
        /*0204*/ 	.word	0xffffffff


	//   ....[15]....
        /*0208*/ 	.word	0xffffffff


	//   ....[16]....
        /*020c*/ 	.word	0xffffffff


	//   ....[17]....
        /*0210*/ 	.word	0xffffffff


	//   ....[18]....
        /*0214*/ 	.word	0xffffffff


	//   ....[19]....
        /*0218*/ 	.word	0xffffffff


	//   ....[20]....
        /*021c*/ 	.word	0xffffffff


	//   ....[21]....
        /*0220*/ 	.word	0xffffffff


	//   ....[22]....
        /*0224*/ 	.word	0xffffffff


	//   ....[23]....
        /*0228*/ 	.word	0xffffffff


	//   ....[24]....
        /*022c*/ 	.word	0xffffffff


	//   ....[25]....
        /*0230*/ 	.word	0xffffffff


	//   ....[26]....
        /*0234*/ 	.word	0xffffffff


	//   ....[27]....
        /*0238*/ 	.word	0xffffffff


	//   ....[28]....
        /*023c*/ 	.word	0xffffffff


	//   ....[29]....
        /*0240*/ 	.word	0xffffffff


	//   ....[30]....
        /*0244*/ 	.word	0xffffffff


	//   ....[31]....
        /*0248*/ 	.word	0xffffffff


	//   ....[32]....
        /*024c*/ 	.word	0xffffffff


	//   ....[33]....
        /*0250*/ 	.word	0xffffffff


	//   ....[34]....
        /*0254*/ 	.word	0xffffffff


	//   ....[35]....
        /*0258*/ 	.word	0xffffffff


	//----- nvinfo : EIATTR_COOP_GROUP_INSTR_OFFSETS
	.align		4
.L_64:
        /*025c*/ 	.byte	0x04, 0x28
        /*025e*/ 	.short	(.L_66 - .L_65)


	//   ....[0]....
.L_65:
        /*0260*/ 	.word	0x00002b60


	//   ....[1]....
        /*0264*/ 	.word	0x00002b90


	//   ....[2]....
        /*0268*/ 	.word	0x00002bc0


	//   ....[3]....
        /*026c*/ 	.word	0x00002bd0


	//   ....[4]....
        /*0270*/ 	.word	0x00002be0


	//   ....[5]....
        /*0274*/ 	.word	0x00002bf0


	//   ....[6]....
        /*0278*/ 	.word	0x00002c00


	//   ....[7]....
        /*027c*/ 	.word	0x00002c10


	//   ....[8]....
        /*0280*/ 	.word	0x00002c50


	//   ....[9]....
        /*0284*/ 	.word	0x00002c70


	//   ....[10]....
        /*0288*/ 	.word	0x00002c90


	//   ....[11]....
        /*028c*/ 	.word	0x00002cb0


	//   ....[12]....
        /*0290*/ 	.word	0x00002cd0


	//   ....[13]....
        /*0294*/ 	.word	0x00002cf0


	//   ....[14]....
        /*0298*/ 	.word	0x00002d00


	//   ....[15]....
        /*029c*/ 	.word	0x00002d10


	//   ....[16]....
        /*02a0*/ 	.word	0x00002e40


	//   ....[17]....
        /*02a4*/ 	.word	0x00002e60


	//   ....[18]....
        /*02a8*/ 	.word	0x000032e0


	//   ....[19]....
        /*02ac*/ 	.word	0x00003310


	//   ....[20]....
        /*02b0*/ 	.word	0x00003340


	//   ....[21]....
        /*02b4*/ 	.word	0x00003350


	//   ....[22]....
        /*02b8*/ 	.word	0x00003360


	//   ....[23]....
        /*02bc*/ 	.word	0x00003370


	//   ....[24]....
        /*02c0*/ 	.word	0x00003380


	//   ....[25]....
        /*02c4*/ 	.word	0x00003390


	//   ....[26]....
        /*02c8*/ 	.word	0x000033d0


	//   ....[27]....
        /*02cc*/ 	.word	0x000033f0


	//   ....[28]....
        /*02d0*/ 	.word	0x00003410


	//   ....[29]....
        /*02d4*/ 	.word	0x00003430


	//   ....[30]....
        /*02d8*/ 	.word	0x00003450


	//   ....[31]....
        /*02dc*/ 	.word	0x00003470


	//   ....[32]....
        /*02e0*/ 	.word	0x00003480


	//   ....[33]....
        /*02e4*/ 	.word	0x00003490


	//   ....[34]....
        /*02e8*/ 	.word	0x000035d0


	//   ....[35]....
        /*02ec*/ 	.word	0x000035f0


	//----- nvinfo : EIATTR_EXIT_INSTR_OFFSETS
	.align		4
.L_66:
        /*02f0*/ 	.byte	0x04, 0x1c
        /*02f2*/ 	.short	(.L_68 - .L_67)


	//   ....[0]....
.L_67:
        /*02f4*/ 	.word	0x00006860


	//   ....[1]....
        /*02f8*/ 	.word	0x00006900


	//----- nvinfo : EIATTR_REQNTID
	.align		4
.L_68:
        /*02fc*/ 	.byte	0x04, 0x10
        /*02fe*/ 	.short	(.L_70 - .L_69)
.L_69:
        /*0300*/ 	.word	0x00000100
        /*0304*/ 	.word	0x00000001
        /*0308*/ 	.word	0x00000001
.L_70:


//--------------------- .nv.callgraph             --------------------------
	.section	.nv.callgraph,"",@"SHT_CUDA_CALLGRAPH"
	.align	4
	.sectionentsize	8
	.align		4
        /*0000*/ 	.word	0x00000000
	.align		4
        /*0004*/ 	.word	0xffffffff
	.align		4
        /*0008*/ 	.word	0x00000000
	.align		4
        /*000c*/ 	.word	0xfffffffe
	.align		4
        /*0010*/ 	.word	0x00000000
	.align		4
        /*0014*/ 	.word	0xfffffffd
	.align		4
        /*0018*/ 	.word	0x00000000
	.align		4
        /*001c*/ 	.word	0xfffffffc


//--------------------- .nv.rel.action            --------------------------
	.section	.nv.rel.action,"",@"SHT_CUDA_RELOCINFO"
	.align	8
	.sectionentsize	8
        /*0000*/ 	.byte	0x73, 0x00, 0x00, 0x00, 0x00, 0x00, 0x00, 0x00, 0x00, 0x00, 0x00, 0x11, 0x25, 0x00, 0x05, 0x36


//--------------------- .nv.constant4             --------------------------
	.section	.nv.constant4,"a",@progbits
	.align	8
	.align		8
.nv.constant4:
        /*0000*/ 	.dword	_$_str


//--------------------- .nv.constant0.attn_fwd    --------------------------
	.section	.nv.constant0.attn_fwd,"a",@progbits
	.sectionflags	@""
	.align	4
.nv.constant0.attn_fwd:
	.zero		488


//--------------------- .text.attn_fwd            --------------------------
	.section	.text.attn_fwd,"ax",@progbits
	.sectioninfo	@"SHI_REGISTERS=238"
	.align	128
        .global         attn_fwd
        .type           attn_fwd,@function
        .size           attn_fwd,(.L_x_3 - attn_fwd)
        .other          attn_fwd,@"STO_CUDA_ENTRY STV_DEFAULT"
attn_fwd:
.text.attn_fwd:
[----:B------:R-:W-:Y:S02]  /*0000*/  IMAD.MOV.U32 R1, RZ, RZ, c[0x0][0x28] ;  /* 0x00000a00ff017624 */ /* 0x000fe400078e00ff */
[----:B------:R-:W0:Y:S01]  /*0010*/  S2UR UR5, SR_CTAID.X ;  /* 0x00000000000579c3 */ /* 0x000e220000002500 */
[----:B------:R-:W1:Y:S01]  /*0020*/  S2R R0, SR_TID.X ;  /* 0x0000000000007919 */ /* 0x000e620000002100 */
[----:B------:R-:W-:Y:S01]  /*0030*/  MOV R22, c[0x0][0x198] ;  /* 0x0000660000167a02 */ /* 0x000fe20000000f00 */
[----:B------:R-:W-:Y:S02]  /*0040*/  ULDC.64 UR16, c[0x0][0x118] ;  /* 0x0000460000107ab9 */ /* 0x000fe40000000a00 */
[----:B------:R-:W2:Y:S01]  /*0050*/  S2R R2, SR_CTAID.Y ;  /* 0x0000000000027919 */ /* 0x000ea20000002600 */
[----:B0-----:R-:W-:Y:S01]  /*0060*/  USHF.L.U32 UR5, UR5, 0x6, URZ ;  /* 0x0000000605057899 */ /* 0x001fe2000800063f */
[----:B-1----:R-:W-:-:S04]  /*0070*/  SHF.R.U32.HI R18, RZ, 0x6, R0 ;  /* 0x00000006ff127819 */ /* 0x002fc80000011600 */
[----:B------:R-:W-:Y:S01]  /*0080*/  SGXT.U32 R18, R18, 0x2 ;  /* 0x000000021212781a */ /* 0x000fe20000000000 */
[----:B------:R-:W-:-:S04]  /*0090*/  IMAD.U32 R3, RZ, RZ, UR5 ;  /* 0x00000005ff037e24 */ /* 0x000fc8000f8e00ff */
[----:B------:R-:W-:Y:S01]  /*00a0*/  IMAD R9, R18, c[0x0][0x198], RZ ;  /* 0x0000660012097a24 */ /* 0x000fe200078e02ff */
[----:B------:R-:W-:Y:S01]  /*00b0*/  LOP3.LUT R154, R3, 0x3f, R0, 0xf8, !PT ;  /* 0x0000003f039a7812 */ /* 0x000fe200078ef800 */
[----:B--2---:R-:W-:-:S03]  /*00c0*/  IMAD R3, R2, c[0x0][0x190], RZ ;  /* 0x0000640002037a24 */ /* 0x004fc600078e02ff */
[----:B------:R-:W-:Y:S01]  /*00d0*/  LEA R11, R22, R9, 0x2 ;  /* 0x00000009160b7211 */ /* 0x000fe200078e10ff */
[----:B------:R-:W-:Y:S02]  /*00e0*/  IMAD R5, R154, c[0x0][0x194], RZ ;  /* 0x000065009a057a24 */ /* 0x000fe400078e02ff */
[----:B------:R-:W-:Y:S02]  /*00f0*/  IMAD.SHL.U32 R4, R3, 0x2, RZ ;  /* 0x0000000203047824 */ /* 0x000fe400078e00ff */
[----:B------:R-:W-:Y:S02]  /*0100*/  IMAD.SHL.U32 R7, R5, 0x2, RZ ;  /* 0x0000000205077824 */ /* 0x000fe400078e00ff */
[----:B------:R-:W-:-:S03]  /*0110*/  IMAD.HI R3, R3, 0x2, RZ ;  /* 0x0000000203037827 */ /* 0x000fc600078e02ff */
[----:B------:R-:W-:Y:S01]  /*0120*/  IADD3 R46, P0, P1, R7, c[0x0][0x160], R4 ;  /* 0x00005800072e7a10 */ /* 0x000fe2000791e004 */
[----:B------:R-:W-:-:S04]  /*0130*/  IMAD.HI R6, R5, 0x2, RZ ;  /* 0x0000000205067827 */ /* 0x000fc800078e02ff */
[----:B------:R-:W-:Y:S01]  /*0140*/  IMAD R7, R22, 0x4, R11 ;  /* 0x0000000416077824 */ /* 0x000fe200078e020b */
[----:B------:R-:W-:Y:S02]  /*0150*/  IADD3.X R48, R6, c[0x0][0x164], R3, P0, P1 ;  /* 0x0000590006307a10 */ /* 0x000fe400007e2403 */
[-C--:B------:R-:W-:Y:S01]  /*0160*/  LEA R4, P0, R9, R46.reuse, 0x1 ;  /* 0x0000002e09047211 */ /* 0x080fe200078008ff */
[C---:B------:R-:W-:Y:S01]  /*0170*/  IMAD R3, R22.reuse, 0x4, R7 ;  /* 0x0000000416037824 */ /* 0x040fe200078e0207 */
[----:B------:R-:W-:Y:S02]  /*0180*/  LEA R8, P1, R7, R46, 0x1 ;  /* 0x0000002e07087211 */ /* 0x000fe400078208ff */
[----:B------:R-:W-:Y:S02]  /*0190*/  LEA.HI.X.SX32 R5, R9, R48, 0x1, P0 ;  /* 0x0000003009057211 */ /* 0x000fe400000f0eff */
[----:B------:R-:W-:Y:S02]  /*01a0*/  LEA R6, P0, R11, R46, 0x1 ;  /* 0x0000002e0b067211 */ /* 0x000fe400078008ff */
[----:B------:R-:W-:Y:S01]  /*01b0*/  LEA.HI.X.SX32 R9, R7, R48, 0x1, P1 ;  /* 0x0000003007097211 */ /* 0x000fe200008f0eff */
[----:B------:R0:W2:Y:S01]  /*01c0*/  LDG.E.U16 R23, [R4.64] ;  /* 0x0000001004177981 */ /* 0x0000a2000c1e1500 */
[----:B------:R-:W-:-:S02]  /*01d0*/  LEA R13, R22, R3, 0x2 ;  /* 0x00000003160d7211 */ /* 0x000fc400078e10ff */
[----:B------:R-:W-:Y:S01]  /*01e0*/  LEA R10, P1, R3, R46, 0x1 ;  /* 0x0000002e030a7211 */ /* 0x000fe200078208ff */
[----:B------:R1:W3:Y:S01]  /*01f0*/  LDG.E.U16 R25, [R8.64] ;  /* 0x0000001008197981 */ /* 0x0002e2000c1e1500 */
[-C--:B------:R-:W-:Y:S02]  /*0200*/  LEA.HI.X.SX32 R7, R11, R48.reuse, 0x1, P0 ;  /* 0x000000300b077211 */ /* 0x080fe400000f0eff */
[----:B------:R-:W-:Y:S01]  /*0210*/  LEA.HI.X.SX32 R11, R3, R48, 0x1, P1 ;  /* 0x00000030030b7211 */ /* 0x000fe200008f0eff */
[C---:B------:R-:W-:Y:S01]  /*0220*/  IMAD R3, R22.reuse, 0x4, R13 ;  /* 0x0000000416037824 */ /* 0x040fe200078e020d */
[C---:B------:R-:W-:Y:S01]  /*0230*/  LEA R12, P0, R13.reuse, R46, 0x1 ;  /* 0x0000002e0d0c7211 */ /* 0x040fe200078008ff */
[----:B------:R4:W5:Y:S02]  /*0240*/  LDG.E.U16 R24, [R6.64] ;  /* 0x0000001006187981 */ /* 0x000964000c1e1500 */
[----:B------:R-:W-:Y:S01]  /*0250*/  IMAD R15, R22, 0x4, R3 ;  /* 0x00000004160f7824 */ /* 0x000fe200078e0203 */
[----:B------:R-:W-:Y:S01]  /*0260*/  LEA.HI.X.SX32 R13, R13, R48, 0x1, P0 ;  /* 0x000000300d0d7211 */ /* 0x000fe200000f0eff */
[----:B------:R4:W5:Y:S01]  /*0270*/  LDG.E.U16 R26, [R10.64] ;  /* 0x000000100a1a7981 */ /* 0x000962000c1e1500 */
[----:B0-----:R-:W-:-:S02]  /*0280*/  LEA R4, P0, R3, R46, 0x1 ;  /* 0x0000002e03047211 */ /* 0x001fc400078008ff */
[----:B------:R-:W-:Y:S01]  /*0290*/  LEA R16, R22, R15, 0x2 ;  /* 0x0000000f16107211 */ /* 0x000fe200078e10ff */
[----:B------:R0:W5:Y:S01]  /*02a0*/  LDG.E.U16 R27, [R12.64] ;  /* 0x000000100c1b7981 */ /* 0x000162000c1e1500 */
[----:B------:R-:W-:Y:S02]  /*02b0*/  LEA.HI.X.SX32 R5, R3, R48, 0x1, P0 ;  /* 0x0000003003057211 */ /* 0x000fe400000f0eff */
[-C--:B-1----:R-:W-:Y:S01]  /*02c0*/  LEA R8, P0, R16, R46.reuse, 0x1 ;  /* 0x0000002e10087211 */ /* 0x082fe200078008ff */
[----:B------:R-:W-:Y:S01]  /*02d0*/  IMAD R3, R22, 0x4, R16 ;  /* 0x0000000416037824 */ /* 0x000fe200078e0210 */
[----:B------:R-:W-:Y:S01]  /*02e0*/  LEA R14, P1, R15, R46, 0x1 ;  /* 0x0000002e0f0e7211 */ /* 0x000fe200078208ff */
[----:B------:R1:W5:Y:S01]  /*02f0*/  LDG.E.U16 R28, [R4.64] ;  /* 0x00000010041c7981 */ /* 0x000362000c1e1500 */
[----:B------:R-:W-:Y:S01]  /*0300*/  LEA.HI.X.SX32 R9, R16, R48, 0x1, P0 ;  /* 0x0000003010097211 */ /* 0x000fe200000f0eff */
[----:B----4-:R-:W-:Y:S01]  /*0310*/  IMAD R11, R22, 0x4, R3 ;  /* 0x00000004160b7824 */ /* 0x010fe200078e0203 */
[----:B------:R-:W-:-:S02]  /*0320*/  LEA R6, P0, R3, R46, 0x1 ;  /* 0x0000002e03067211 */ /* 0x000fc400078008ff */
[-C--:B------:R-:W-:Y:S01]  /*0330*/  LEA.HI.X.SX32 R15, R15, R48.reuse, 0x1, P1 ;  /* 0x000000300f0f7211 */ /* 0x080fe200008f0eff */
[----:B------:R4:W5:Y:S01]  /*0340*/  LDG.E.U16 R30, [R8.64] ;  /* 0x00000010081e7981 */ /* 0x000962000c1e1500 */
[----:B------:R-:W-:Y:S02]  /*0350*/  LEA.HI.X.SX32 R7, R3, R48, 0x1, P0 ;  /* 0x0000003003077211 */ /* 0x000fe400000f0eff */
[C---:B------:R-:W-:Y:S01]  /*0360*/  LEA R3, R22.reuse, R11, 0x2 ;  /* 0x0000000b16037211 */ /* 0x040fe200078e10ff */
[----:B------:R4:W5:Y:S01]  /*0370*/  LDG.E.U16 R29, [R14.64] ;  /* 0x000000100e1d7981 */ /* 0x000962000c1e1500 */
[-C--:B------:R-:W-:Y:S02]  /*0380*/  LEA R10, P0, R11, R46.reuse, 0x1 ;  /* 0x0000002e0b0a7211 */ /* 0x080fe400078008ff */
[----:B0-----:R-:W-:Y:S01]  /*0390*/  LEA R12, P1, R3, R46, 0x1 ;  /* 0x0000002e030c7211 */ /* 0x001fe200078208ff */
[C---:B------:R-:W-:Y:S01]  /*03a0*/  IMAD R16, R22.reuse, 0x4, R3 ;  /* 0x0000000416107824 */ /* 0x040fe200078e0203 */
[-C--:B------:R-:W-:Y:S01]  /*03b0*/  LEA.HI.X.SX32 R11, R11, R48.reuse, 0x1, P0 ;  /* 0x000000300b0b7211 */ /* 0x080fe200000f0eff */
[----:B------:R0:W5:Y:S01]  /*03c0*/  LDG.E.U16 R31, [R6.64] ;  /* 0x00000010061f7981 */ /* 0x000162000c1e1500 */
[----:B------:R-:W-:Y:S01]  /*03d0*/  LEA.HI.X.SX32 R13, R3, R48, 0x1, P1 ;  /* 0x00000030030d7211 */ /* 0x000fe200008f0eff */
[----:B------:R-:W-:Y:S01]  /*03e0*/  IMAD R3, R22, 0x4, R16 ;  /* 0x0000000416037824 */ /* 0x000fe200078e0210 */
[C---:B-1----:R-:W-:Y:S01]  /*03f0*/  LEA R4, P0, R16.reuse, R46, 0x1 ;  /* 0x0000002e10047211 */ /* 0x042fe200078008ff */
[----:B------:R1:W5:Y:S03]  /*0400*/  LDG.E.U16 R32, [R10.64] ;  /* 0x000000100a207981 */ /* 0x000366000c1e1500 */
[----:B------:R-:W-:Y:S01]  /*0410*/  LEA.HI.X.SX32 R5, R16, R48, 0x1, P0 ;  /* 0x0000003010057211 */ /* 0x000fe200000f0eff */
[----:B------:R1:W5:Y:S01]  /*0420*/  LDG.E.U16 R33, [R12.64] ;  /* 0x000000100c217981 */ /* 0x000362000c1e1500 */
[----:B----4-:R-:W-:-:S02]  /*0430*/  LEA R8, P0, R3, R46, 0x1 ;  /* 0x0000002e03087211 */ /* 0x010fc400078008ff */
[----:B------:R-:W-:Y:S01]  /*0440*/  LEA R15, R22, R3, 0x2 ;  /* 0x00000003160f7211 */ /* 0x000fe200078e10ff */
[----:B------:R4:W5:Y:S01]  /*0450*/  LDG.E.U16 R34, [R4.64] ;  /* 0x0000001004227981 */ /* 0x000962000c1e1500 */
[----:B------:R-:W-:-:S03]  /*0460*/  LEA.HI.X.SX32 R9, R3, R48, 0x1, P0 ;  /* 0x0000003003097211 */ /* 0x000fc600000f0eff */
[C---:B------:R-:W-:Y:S01]  /*0470*/  IMAD R3, R22.reuse, 0x4, R15 ;  /* 0x0000000416037824 */ /* 0x040fe200078e020f */
[-C--:B0-----:R-:W-:Y:S01]  /*0480*/  LEA R6, P0, R15, R46.reuse, 0x1 ;  /* 0x0000002e0f067211 */ /* 0x081fe200078008ff */
[----:B------:R0:W5:Y:S02]  /*0490*/  LDG.E.U16 R35, [R8.64] ;  /* 0x0000001008237981 */ /* 0x000164000c1e1500 */
[C---:B------:R-:W-:Y:S01]  /*04a0*/  IMAD R16, R22.reuse, 0x4, R3 ;  /* 0x0000000416107824 */ /* 0x040fe200078e0203 */
[----:B------:R-:W-:Y:S02]  /*04b0*/  LEA R14, P1, R3, R46, 0x1 ;  /* 0x0000002e030e7211 */ /* 0x000fe400078208ff */
[-C--:B------:R-:W-:Y:S02]  /*04c0*/  LEA.HI.X.SX32 R7, R15, R48.reuse, 0x1, P0 ;  /* 0x000000300f077211 */ /* 0x080fe400000f0eff */
[----:B------:R-:W-:Y:S02]  /*04d0*/  LEA.HI.X.SX32 R15, R3, R48, 0x1, P1 ;  /* 0x00000030030f7211 */ /* 0x000fe400008f0eff */
[----:B------:R-:W-:Y:S01]  /*04e0*/  LEA R3, R22, R16, 0x2 ;  /* 0x0000001016037211 */ /* 0x000fe200078e10ff */
[----:B------:R0:W5:Y:S01]  /*04f0*/  LDG.E.U16 R36, [R6.64] ;  /* 0x0000001006247981 */ /* 0x000162000c1e1500 */
[----:B-1----:R-:W-:-:S03]  /*0500*/  LEA R10, P0, R16, R46, 0x1 ;  /* 0x0000002e100a7211 */ /* 0x002fc600078008ff */
[----:B------:R-:W-:Y:S01]  /*0510*/  IMAD R12, R22, 0x4, R3 ;  /* 0x00000004160c7824 */ /* 0x000fe200078e0203 */
[----:B------:R-:W-:Y:S01]  /*0520*/  LEA.HI.X.SX32 R11, R16, R48, 0x1, P0 ;  /* 0x00000030100b7211 */ /* 0x000fe200000f0eff */
[----:B------:R1:W5:Y:S01]  /*0530*/  LDG.E.U16 R37, [R14.64] ;  /* 0x000000100e257981 */ /* 0x000362000c1e1500 */
[C---:B----4-:R-:W-:Y:S01]  /*0540*/  LEA R4, P0, R3.reuse, R46, 0x1 ;  /* 0x0000002e03047211 */ /* 0x050fe200078008ff */
[C---:B------:R-:W-:Y:S02]  /*0550*/  IMAD R13, R22.reuse, 0x4, R12 ;  /* 0x00000004160d7824 */ /* 0x040fe400078e020c */
[----:B------:R4:W5:Y:S01]  /*0560*/  LDG.E.U16 R38, [R10.64] ;  /* 0x000000100a267981 */ /* 0x000962000c1e1500 */
[----:B------:R-:W-:Y:S02]  /*0570*/  LEA.HI.X.SX32 R5, R3, R48, 0x1, P0 ;  /* 0x0000003003057211 */ /* 0x000fe400000f0eff */
[----:B------:R-:W-:Y:S02]  /*0580*/  LEA R3, R22, R13, 0x2 ;  /* 0x0000000d16037211 */ /* 0x000fe400078e10ff */
[-C--:B0-----:R-:W-:Y:S01]  /*0590*/  LEA R8, P0, R12, R46.reuse, 0x1 ;  /* 0x0000002e0c087211 */ /* 0x081fe200078008ff */
[----:B------:R0:W5:Y:S02]  /*05a0*/  LDG.E.U16 R39, [R4.64] ;  /* 0x0000001004277981 */ /* 0x000164000c1e1500 */
[----:B------:R-:W-:Y:S01]  /*05b0*/  IMAD R16, R22, 0x4, R3 ;  /* 0x0000000416107824 */ /* 0x000fe200078e0203 */
[----:B------:R-:W-:-:S03]  /*05c0*/  LEA R6, P1, R13, R46, 0x1 ;  /* 0x0000002e0d067211 */ /* 0x000fc600078208ff */
[----:B------:R-:W-:Y:S01]  /*05d0*/  IMAD R17, R22, 0x4, R16 ;  /* 0x0000000416117824 */ /* 0x000fe200078e0210 */
[----:B------:R-:W-:Y:S02]  /*05e0*/  LEA.HI.X.SX32 R9, R12, R48, 0x1, P0 ;  /* 0x000000300c097211 */ /* 0x000fe400000f0eff */
[----:B------:R-:W-:Y:S02]  /*05f0*/  LEA R12, P0, R3, R46, 0x1 ;  /* 0x0000002e030c7211 */ /* 0x000fe400078008ff */
[C---:B-1----:R-:W-:Y:S01]  /*0600*/  LEA R15, R22.reuse, R17, 0x2 ;  /* 0x00000011160f7211 */ /* 0x042fe200078e10ff */
[----:B------:R1:W5:Y:S01]  /*0610*/  LDG.E.U16 R40, [R8.64] ;  /* 0x0000001008287981 */ /* 0x000362000c1e1500 */
[-C--:B------:R-:W-:Y:S02]  /*0620*/  LEA.HI.X.SX32 R7, R13, R48.reuse, 0x1, P1 ;  /* 0x000000300d077211 */ /* 0x080fe400008f0eff */
[----:B------:R-:W-:Y:S01]  /*0630*/  LEA.HI.X.SX32 R13, R3, R48, 0x1, P0 ;  /* 0x00000030030d7211 */ /* 0x000fe200000f0eff */
[----:B------:R-:W-:Y:S01]  /*0640*/  IMAD R3, R22, 0x4, R15 ;  /* 0x0000000416037824 */ /* 0x000fe200078e020f */
[C---:B----4-:R-:W-:Y:S01]  /*0650*/  LEA R10, P0, R16.reuse, R46, 0x1 ;  /* 0x0000002e100a7211 */ /* 0x050fe200078008ff */
[----:B------:R4:W5:Y:S03]  /*0660*/  LDG.E.U16 R41, [R6.64] ;  /* 0x0000001006297981 */ /* 0x000966000c1e1500 */
[----:B------:R-:W-:Y:S01]  /*0670*/  LEA.HI.X.SX32 R11, R16, R48, 0x1, P0 ;  /* 0x00000030100b7211 */ /* 0x000fe200000f0eff */
[C---:B------:R-:W-:Y:S01]  /*0680*/  IMAD R16, R22.reuse, 0x4, R3 ;  /* 0x0000000416107824 */ /* 0x040fe200078e0203 */
[C---:B0-----:R-:W-:Y:S01]  /*0690*/  LEA R4, P0, R17.reuse, R46, 0x1 ;  /* 0x0000002e11047211 */ /* 0x041fe200078008ff */
[----:B------:R0:W5:Y:S03]  /*06a0*/  LDG.E.U16 R42, [R12.64] ;  /* 0x000000100c2a7981 */ /* 0x000166000c1e1500 */
[----:B------:R-:W-:Y:S01]  /*06b0*/  LEA R19, R22, R16, 0x2 ;  /* 0x0000001016137211 */ /* 0x000fe200078e10ff */
[----:B------:R0:W5:Y:S01]  /*06c0*/  LDG.E.U16 R43, [R10.64] ;  /* 0x000000100a2b7981 */ /* 0x000162000c1e1500 */
[----:B------:R-:W-:-:S03]  /*06d0*/  LEA.HI.X.SX32 R5, R17, R48, 0x1, P0 ;  /* 0x0000003011057211 */ /* 0x000fc600000f0eff */
[----:B------:R-:W-:Y:S01]  /*06e0*/  IMAD R17, R22, 0x4, R19 ;  /* 0x0000000416117824 */ /* 0x000fe200078e0213 */
[-C--:B-1----:R-:W-:Y:S01]  /*06f0*/  LEA R8, P0, R16, R46.reuse, 0x1 ;  /* 0x0000002e10087211 */ /* 0x082fe200078008ff */
[----:B------:R1:W5:Y:S02]  /*0700*/  LDG.E.U16 R44, [R4.64] ;  /* 0x00000010042c7981 */ /* 0x000364000c1e1500 */
[----:B------:R-:W-:Y:S01]  /*0710*/  IMAD R20, R22, 0x4, R17 ;  /* 0x0000000416147824 */ /* 0x000fe200078e0211 */
[----:B------:R-:W-:Y:S02]  /*0720*/  LEA R14, P1, R15, R46, 0x1 ;  /* 0x0000002e0f0e7211 */ /* 0x000fe400078208ff */
[----:B------:R-:W-:Y:S02]  /*0730*/  LEA.HI.X.SX32 R9, R16, R48, 0x1, P0 ;  /* 0x0000003010097211 */ /* 0x000fe400000f0eff */
[C---:B----4-:R-:W-:Y:S02]  /*0740*/  LEA R7, R22.reuse, R20, 0x2 ;  /* 0x0000001416077211 */ /* 0x050fe400078e10ff */
[----:B0-----:R-:W-:Y:S01]  /*0750*/  LEA R12, P0, R17, R46, 0x1 ;  /* 0x0000002e110c7211 */ /* 0x001fe200078008ff */
[----:B------:R0:W4:Y:S01]  /*0760*/  LDG.E.U16 R47, [R8.64] ;  /* 0x00000010082f7981 */ /* 0x000122000c1e1500 */
[-C--:B------:R-:W-:Y:S01]  /*0770*/  LEA.HI.X.SX32 R15, R15, R48.reuse, 0x1, P1 ;  /* 0x000000300f0f7211 */ /* 0x080fe200008f0eff */
[----:B------:R-:W-:Y:S01]  /*0780*/  IMAD R21, R22, 0x4, R7 ;  /* 0x0000000416157824 */ /* 0x000fe200078e0207 */
[----:B------:R-:W-:-:S02]  /*0790*/  LEA.HI.X.SX32 R13, R17, R48, 0x1, P0 ;  /* 0x00000030110d7211 */ /* 0x000fc400000f0eff */
[-C--:B------:R-:W-:Y:S01]  /*07a0*/  LEA R10, P1, R7, R46.reuse, 0x1 ;  /* 0x0000002e070a7211 */ /* 0x080fe200078208ff */
[----:B------:R-:W-:Y:S01]  /*07b0*/  IMAD R17, R22, 0x4, R21 ;  /* 0x0000000416117824 */ /* 0x000fe200078e0215 */
[----:B------:R-:W-:Y:S01]  /*07c0*/  LEA R6, P0, R3, R46, 0x1 ;  /* 0x0000002e03067211 */ /* 0x000fe200078008ff */
[----:B------:R0:W4:Y:S01]  /*07d0*/  LDG.E.U16 R45, [R14.64] ;  /* 0x000000100e2d7981 */ /* 0x000122000c1e1500 */
[-C--:B------:R-:W-:Y:S02]  /*07e0*/  LEA.HI.X.SX32 R11, R7, R48.reuse, 0x1, P1 ;  /* 0x00000030070b7211 */ /* 0x080fe400008f0eff */
[----:B------:R-:W-:Y:S01]  /*07f0*/  LEA.HI.X.SX32 R7, R3, R48, 0x1, P0 ;  /* 0x0000003003077211 */ /* 0x000fe200000f0eff */
[----:B------:R0:W4:Y:S01]  /*0800*/  LDG.E.U16 R49, [R12.64] ;  /* 0x000000100c317981 */ /* 0x000122000c1e1500 */
[-C--:B-1----:R-:W-:Y:S02]  /*0810*/  LEA R4, P0, R19, R46.reuse, 0x1 ;  /* 0x0000002e13047211 */ /* 0x082fe400078008ff */
[----:B0-----:R-:W-:Y:S01]  /*0820*/  LEA R8, P1, R20, R46, 0x1 ;  /* 0x0000002e14087211 */ /* 0x001fe200078208ff */
[----:B------:R0:W4:Y:S01]  /*0830*/  LDG.E.U16 R11, [R10.64] ;  /* 0x000000100a0b7981 */ /* 0x000122000c1e1500 */
[----:B------:R-:W-:-:S02]  /*0840*/  LEA R22, R22, R17, 0x2 ;  /* 0x0000001116167211 */ /* 0x000fc400078e10ff */
[----:B------:R-:W-:Y:S01]  /*0850*/  LEA R16, P2, R17, R46, 0x1 ;  /* 0x0000002e11107211 */ /* 0x000fe200078408ff */
[----:B------:R1:W4:Y:S01]  /*0860*/  LDG.E.U16 R6, [R6.64] ;  /* 0x0000001006067981 */ /* 0x000322000c1e1500 */
[-C--:B------:R-:W-:Y:S02]  /*0870*/  LEA.HI.X.SX32 R5, R19, R48.reuse, 0x1, P0 ;  /* 0x0000003013057211 */ /* 0x080fe400000f0eff */
[----:B------:R-:W-:Y:S02]  /*0880*/  LEA.HI.X.SX32 R9, R20, R48, 0x1, P1 ;  /* 0x0000003014097211 */ /* 0x000fe400008f0eff */
[-C--:B------:R-:W-:Y:S01]  /*0890*/  LEA R14, P0, R21, R46.reuse, 0x1 ;  /* 0x0000002e150e7211 */ /* 0x080fe200078008ff */
[----:B------:R0:W4:Y:S01]  /*08a0*/  LDG.E.U16 R19, [R4.64] ;  /* 0x0000001004137981 */ /* 0x000122000c1e1500 */
[----:B------:R-:W-:Y:S02]  /*08b0*/  LEA R12, P1, R22, R46, 0x1 ;  /* 0x0000002e160c7211 */ /* 0x000fe400078208ff */
[-C--:B------:R-:W-:Y:S01]  /*08c0*/  LEA.HI.X.SX32 R17, R17, R48.reuse, 0x1, P2 ;  /* 0x0000003011117211 */ /* 0x080fe200010f0eff */
[----:B------:R0:W4:Y:S01]  /*08d0*/  LDG.E.U16 R8, [R8.64] ;  /* 0x0000001008087981 */ /* 0x000122000c1e1500 */
[----:B------:R-:W-:-:S02]  /*08e0*/  LEA.HI.X.SX32 R15, R21, R48, 0x1, P0 ;  /* 0x00000030150f7211 */ /* 0x000fc400000f0eff */
[----:B------:R-:W-:Y:S02]  /*08f0*/  LEA.HI.X.SX32 R13, R22, R48, 0x1, P1 ;  /* 0x00000030160d7211 */ /* 0x000fe400008f0eff */
[----:B------:R1:W4:Y:S04]  /*0900*/  LDG.E.U16 R17, [R16.64] ;  /* 0x0000001010117981 */ /* 0x000328000c1e1500 */
[----:B------:R1:W4:Y:S04]  /*0910*/  LDG.E.U16 R14, [R14.64] ;  /* 0x000000100e0e7981 */ /* 0x000328000c1e1500 */
[----:B------:R1:W4:Y:S01]  /*0920*/  LDG.E.U16 R12, [R12.64] ;  /* 0x000000100c0c7981 */ /* 0x000322000c1e1500 */
[----:B0-----:R-:W-:Y:S01]  /*0930*/  IMAD R10, R2, c[0x0][0x1c0], RZ ;  /* 0x00007000020a7a24 */ /* 0x001fe200078e02ff */
[----:B------:R-:W-:Y:S01]  /*0940*/  LOP3.LUT R4, R0, 0xc0, RZ, 0xc0, !PT ;  /* 0x000000c000047812 */ /* 0x000fe200078ec0ff */
[----:B-1----:R-:W-:Y:S01]  /*0950*/  IMAD R7, R154, c[0x0][0x1c4], RZ ;  /* 0x000071009a077a24 */ /* 0x002fe200078e02ff */
[----:B------:R-:W-:Y:S01]  /*0960*/  SHF.L.U32 R153, R0, 0x1, RZ ;  /* 0x0000000100997819 */ /* 0x000fe200000006ff */
[----:B------:R-:W-:Y:S01]  /*0970*/  IMAD.SHL.U32 R3, R10, 0x2, RZ ;  /* 0x000000020a037824 */ /* 0x000fe200078e00ff */
[----:B------:R-:W-:Y:S01]  /*0980*/  SHF.R.U32.HI R4, RZ, 0x2, R4 ;  /* 0x00000002ff047819 */ /* 0x000fe20000011604 */
[----:B------:R-:W-:-:S02]  /*0990*/  IMAD.SHL.U32 R16, R7, 0x2, RZ ;  /* 0x0000000207107824 */ /* 0x000fc400078e00ff */
[----:B------:R-:W-:Y:S01]  /*09a0*/  IMAD.SHL.U32 R5, R0, 0x4, RZ ;  /* 0x0000000400057824 */ /* 0x000fe200078e00ff */
[----:B------:R-:W-:Y:S02]  /*09b0*/  LOP3.LUT R152, R4, 0x1fe, R153, 0x78, !PT ;  /* 0x000001fe04987812 */ /* 0x000fe400078e7899 */
[----:B------:R-:W-:Y:S02]  /*09c0*/  IADD3 R3, P0, P1, R16, c[0x0][0x178], R3 ;  /* 0x00005e0010037a10 */ /* 0x000fe4000791e003 */
[----:B------:R-:W-:Y:S01]  /*09d0*/  LOP3.LUT R16, R5, 0x80, RZ, 0xc0, !PT ;  /* 0x0000008005107812 */ /* 0x000fe200078ec0ff */
[----:B------:R-:W-:-:S04]  /*09e0*/  IMAD.HI R5, R10, 0x2, RZ ;  /* 0x000000020a057827 */ /* 0x000fc800078e02ff */
[----:B------:R-:W-:Y:S01]  /*09f0*/  IMAD.HI R10, R7, 0x2, RZ ;  /* 0x00000002070a7827 */ /* 0x000fe200078e02ff */
[----:B------:R-:W-:-:S04]  /*0a00*/  LOP3.LUT R7, R152, 0x40, RZ, 0x3c, !PT ;  /* 0x0000004098077812 */ /* 0x000fc800078e3cff */
[----:B------:R-:W-:Y:S02]  /*0a10*/  IADD3.X R5, R10, c[0x0][0x17c], R5, P0, P1 ;  /* 0x00005f000a057a10 */ /* 0x000fe400007e2405 */
[----:B------:R-:W-:Y:S02]  /*0a20*/  LOP3.LUT R151, R0, 0x7, RZ, 0xc0, !PT ;  /* 0x0000000700977812 */ /* 0x000fe400078ec0ff */
[----:B------:R-:W-:-:S03]  /*0a30*/  SHF.R.U32.HI R9, RZ, 0x1, R0 ;  /* 0x00000001ff097819 */ /* 0x000fc60000011600 */
[----:B------:R-:W-:Y:S01]  /*0a40*/  IMAD R16, R151, 0x10, R16 ;  /* 0x0000001097107824 */ /* 0x000fe200078e0210 */
[----:B------:R-:W-:-:S04]  /*0a50*/  LOP3.LUT R9, R9, 0xc, RZ, 0xc0, !PT ;  /* 0x0000000c09097812 */ /* 0x000fc800078ec0ff */
[----:B------:R-:W-:Y:S02]  /*0a60*/  IADD3 R4, R9, R16, RZ ;  /* 0x0000001009047210 */ /* 0x000fe40007ffe0ff */
[C---:B------:R-:W-:Y:S02]  /*0a70*/  LOP3.LUT R20, R0.reuse, 0x60, RZ, 0xc0, !PT ;  /* 0x0000006000147812 */ /* 0x040fe400078ec0ff */
[----:B------:R-:W-:Y:S02]  /*0a80*/  LOP3.LUT R15, R0, 0xe0, RZ, 0xc0, !PT ;  /* 0x000000e0000f7812 */ /* 0x000fe400078ec0ff */
[----:B------:R0:W1:Y:S01]  /*0a90*/  R2UR UR13, R20 ;  /* 0x00000000140d73c2 */ /* 0x00006200000e0000 */
[----:B------:R-:W-:-:S07]  /*0aa0*/  UIADD3 UR14, UR5, 0x40, URZ ;  /* 0x00000040050e7890 */ /* 0x000fce000fffe03f */
[----:B------:R-:W0:Y:S01]  /*0ab0*/  R2UR UR4, R15 ;  /* 0x000000000f0473c2 */ /* 0x000e2200000e0000 */
[----:B------:R-:W-:-:S06]  /*0ac0*/  UISETP.GE.AND UP0, UPT, UR14, 0x1, UPT ;  /* 0x000000010e00788c */ /* 0x000fcc000bf06270 */
[----:B------:R-:W-:Y:S02]  /*0ad0*/  PLOP3.LUT P0, PT, PT, PT, UP0, 0x80, 0x0 ;  /* 0x000000000000781c */ /* 0x000fe40003f0f008 */
[C---:B------:R-:W-:Y:S02]  /*0ae0*/  LOP3.LUT R13, R0.reuse, 0x80, RZ, 0xc0, !PT ;  /* 0x00000080000d7812 */ /* 0x040fe400078ec0ff */
[----:B------:R-:W-:Y:S02]  /*0af0*/  LOP3.LUT R156, R0, 0xff, RZ, 0xc0, !PT ;  /* 0x000000ff009c7812 */ /* 0x000fe400078ec0ff */
[----:B------:R0:W0:Y:S01]  /*0b00*/  R2UR UR8, R13 ;  /* 0x000000000d0873c2 */ /* 0x00002200000e0000 */
[----:B------:R-:W-:Y:S01]  /*0b10*/  IMAD.MOV.U32 R149, RZ, RZ, 0x3f800000 ;  /* 0x3f800000ff957424 */ /* 0x000fe200078e00ff */
[----:B------:R-:W-:Y:S01]  /*0b20*/  MOV R122, 0xff800000 ;  /* 0xff800000007a7802 */ /* 0x000fe20000000f00 */
[----:B------:R-:W-:Y:S01]  /*0b30*/  IMAD.MOV.U32 R123, RZ, RZ, -0x800000 ;  /* 0xff800000ff7b7424 */ /* 0x000fe200078e00ff */
[----:B------:R-:W-:Y:S01]  /*0b40*/  MOV R119, 0xff800000 ;  /* 0xff80000000777802 */ /* 0x000fe20000000f00 */
[----:B------:R-:W-:Y:S01]  /*0b50*/  IMAD.MOV.U32 R121, RZ, RZ, -0x800000 ;  /* 0xff800000ff797424 */ /* 0x000fe200078e00ff */
[----:B------:R-:W-:Y:S01]  /*0b60*/  MOV R116, 0xff800000 ;  /* 0xff80000000747802 */ /* 0x000fe20000000f00 */
[----:B------:R-:W-:Y:S01]  /*0b70*/  IMAD.MOV.U32 R120, RZ, RZ, -0x800000 ;  /* 0xff800000ff787424 */ /* 0x000fe200078e00ff */
[----:B--2---:R-:W-:Y:S04]  /*0b80*/  STS.U16 [R152], R23 ;  /* 0x0000001798007388 */ /* 0x004fe80000000400 */
[----:B---3--:R-:W-:Y:S04]  /*0b90*/  STS.U16 [R152+0x400], R25 ;  /* 0x0004001998007388 */ /* 0x008fe80000000400 */
[----:B-----5:R-:W-:Y:S04]  /*0ba0*/  STS.U16 [R152+0x800], R27 ;  /* 0x0008001b98007388 */ /* 0x020fe80000000400 */
[----:B------:R-:W-:Y:S04]  /*0bb0*/  STS.U16 [R152+0xc00], R29 ;  /* 0x000c001d98007388 */ /* 0x000fe80000000400 */
[----:B------:R-:W-:Y:S04]  /*0bc0*/  STS.U16 [R152+0x1000], R31 ;  /* 0x0010001f98007388 */ /* 0x000fe80000000400 */
[----:B------:R-:W-:Y:S04]  /*0bd0*/  STS.U16 [R152+0x1400], R33 ;  /* 0x0014002198007388 */ /* 0x000fe80000000400 */
[----:B------:R-:W-:Y:S04]  /*0be0*/  STS.U16 [R152+0x1800], R35 ;  /* 0x0018002398007388 */ /* 0x000fe80000000400 */
[----:B------:R-:W-:Y:S04]  /*0bf0*/  STS.U16 [R152+0x1c00], R37 ;  /* 0x001c002598007388 */ /* 0x000fe80000000400 */
[----:B------:R-:W-:Y:S04]  /*0c00*/  STS.U16 [R152+0x2000], R39 ;  /* 0x0020002798007388 */ /* 0x000fe80000000400 */
[----:B------:R-:W-:Y:S04]  /*0c10*/  STS.U16 [R152+0x2400], R41 ;  /* 0x0024002998007388 */ /* 0x000fe80000000400 */
[----:B------:R-:W-:Y:S04]  /*0c20*/  STS.U16 [R152+0x2800], R43 ;  /* 0x0028002b98007388 */ /* 0x000fe80000000400 */
[----:B----4-:R-:W-:Y:S04]  /*0c30*/  STS.U16 [R152+0x3000], R47 ;  /* 0x0030002f98007388 */ /* 0x010fe80000000400 */
        /* <DEDUP_REMOVED lines=17> */
[----:B------:R2:W-:Y:S04]  /*0d50*/  STS.U16 [R7+0x3600], R8 ;  /* 0x0036000807007388 */ /* 0x0005e80000000400 */
[----:B------:R-:W-:Y:S04]  /*0d60*/  STS.U16 [R7+0x3a00], R14 ;  /* 0x003a000e07007388 */ /* 0x000fe80000000400 */
[----:B------:R3:W-:Y:S01]  /*0d70*/  STS.U16 [R7+0x3e00], R12 ;  /* 0x003e000c07007388 */ /* 0x0007e20000000400 */
[----:B--2---:R-:W-:-:S02]  /*0d80*/  IMAD R8, R18, c[0x0][0x1c8], RZ ;  /* 0x0000720012087a24 */ /* 0x004fc400078e02ff */
[----:B---3--:R-:W-:-:S05]  /*0d90*/  IMAD.MOV.U32 R7, RZ, RZ, c[0x0][0x1c8] ;  /* 0x00007200ff077624 */ /* 0x008fca00078e00ff */
[----:B------:R-:W-:-:S05]  /*0da0*/  LEA R10, R7, R8, 0x2 ;  /* 0x00000008070a7211 */ /* 0x000fca00078e10ff */
[----:B------:R-:W-:-:S04]  /*0db0*/  IMAD R12, R7, 0x4, R10 ;  /* 0x00000004070c7824 */ /* 0x000fc800078e020a */
[----:B------:R-:W-:-:S05]  /*0dc0*/  IMAD R14, R7, 0x4, R12 ;  /* 0x00000004070e7824 */ /* 0x000fca00078e020c */
[----:B------:R-:W-:-:S05]  /*0dd0*/  LEA R16, R7, R14, 0x2 ;  /* 0x0000000e07107211 */ /* 0x000fca00078e10ff */
[----:B------:R-:W-:-:S04]  /*0de0*/  IMAD R18, R7, 0x4, R16 ;  /* 0x0000000407127824 */ /* 0x000fc800078e0210 */
[----:B0-----:R-:W-:-:S05]  /*0df0*/  IMAD R20, R7, 0x4, R18 ;  /* 0x0000000407147824 */ /* 0x001fca00078e0212 */
[----:B------:R-:W-:-:S05]  /*0e00*/  LEA R22, R7, R20, 0x2 ;  /* 0x0000001407167211 */ /* 0x000fca00078e10ff */
[----:B------:R-:W-:-:S04]  /*0e10*/  IMAD R24, R7, 0x4, R22 ;  /* 0x0000000407187824 */ /* 0x000fc800078e0216 */
[----:B------:R-:W-:-:S05]  /*0e20*/  IMAD R26, R7, 0x4, R24 ;  /* 0x00000004071a7824 */ /* 0x000fca00078e0218 */
[----:B------:R-:W-:Y:S01]  /*0e30*/  LEA R28, R7, R26, 0x2 ;  /* 0x0000001a071c7211 */ /* 0x000fe200078e10ff */
[----:B------:R-:W-:-:S04]  /*0e40*/  USHF.L.U32 UR9, UR4, 0x4, URZ ;  /* 0x0000000404097899 */ /* 0x000fc8000800063f */
[C---:B------:R-:W-:Y:S01]  /*0e50*/  IMAD R30, R7.reuse, 0x4, R28 ;  /* 0x00000004071e7824 */ /* 0x040fe200078e021c */
[----:B------:R-:W-:Y:S01]  /*0e60*/  MOV R146, 0x3f800000 ;  /* 0x3f80000000927802 */ /* 0x000fe20000000f00 */
[----:B------:R-:W-:Y:S01]  /*0e70*/  IMAD.MOV.U32 R118, RZ, RZ, -0x800000 ;  /* 0xff800000ff767424 */ /* 0x000fe200078e00ff */
[----:B------:R-:W-:Y:S01]  /*0e80*/  MOV R143, 0x3f800000 ;  /* 0x3f800000008f7802 */ /* 0x000fe20000000f00 */
[----:B------:R-:W-:Y:S01]  /*0e90*/  IMAD.MOV.U32 R117, RZ, RZ, -0x800000 ;  /* 0xff800000ff757424 */ /* 0x000fe200078e00ff */
[----:B------:R-:W-:Y:S01]  /*0ea0*/  CS2R R60, SRZ ;  /* 0x00000000003c7805 */ /* 0x000fe2000001ff00 */
[----:B------:R-:W-:Y:S01]  /*0eb0*/  IMAD.MOV.U32 R148, RZ, RZ, 0x3f800000 ;  /* 0x3f800000ff947424 */ /* 0x000fe200078e00ff */
        /* <DEDUP_REMOVED lines=18> */
[----:B------:R-:W-:Y:S01]  /*0fe0*/  ISETP.GE.U32.AND P4, PT, R156, 0x40, PT ;  /* 0x000000409c00780c */ /* 0x000fe20003f86070 */
[----:B------:R-:W-:Y:S01]  /*0ff0*/  CS2R R50, SRZ ;  /* 0x0000000000327805 */ /* 0x000fe2000001ff00 */
[C---:B------:R-:W-:Y:S01]  /*1000*/  LOP3.LUT R155, R0.reuse, 0x1c, RZ, 0xc0, !PT ;  /* 0x0000001c009b7812 */ /* 0x040fe200078ec0ff */
[----:B------:R-:W-:Y:S01]  /*1010*/  IMAD.SHL.U32 R150, R0, 0x40, RZ ;  /* 0x0000004000967824 */ /* 0x000fe200078e00ff */
[----:B------:R-:W-:Y:S01]  /*1020*/  LEA R32, R7, R30, 0x2 ;  /* 0x0000001e07207211 */ /* 0x000fe200078e10ff */
[----:B-1----:R-:W-:Y:S05]  /*1030*/  @!P0 BRA `(.L_x_0) ;  /* 0x0000327000008947 */ /* 0x002fea0003800000 */
[----:B------:R-:W-:Y:S01]  /*1040*/  IMAD R34, R151, 0x90, RZ ;  /* 0x0000009097227824 */ /* 0x000fe200078e02ff */
[----:B------:R-:W-:Y:S01]  /*1050*/  LOP3.LUT R6, R0, 0x10, RZ, 0xc0, !PT ;  /* 0x0000001000067812 */ /* 0x000fe200078ec0ff */
[----:B------:R-:W-:Y:S01]  /*1060*/  IMAD R33, R2, c[0x0][0x1b0], RZ ;  /* 0x00006c0002217a24 */ /* 0x000fe200078e02ff */
[----:B------:R-:W-:Y:S01]  /*1070*/  LOP3.LUT R13, R0, 0x1f, RZ, 0xc0, !PT ;  /* 0x0000001f000d7812 */ /* 0x000fe200078ec0ff */
[----:B------:R-:W-:Y:S01]  /*1080*/  USHF.R.U32.HI UR4, URZ, 0x1, UR13 ;  /* 0x000000013f047899 */ /* 0x000fe2000801160d */
[----:B------:R-:W-:Y:S01]  /*1090*/  LOP3.LUT R36, R34, 0x10, R153, 0x78, !PT ;  /* 0x0000001022247812 */ /* 0x000fe200078e7899 */
[----:B------:R-:W-:Y:S01]  /*10a0*/  IMAD.SHL.U32 R9, R6, 0x40, RZ ;  /* 0x0000004006097824 */ /* 0x000fe200078e00ff */
[----:B------:R-:W-:Y:S01]  /*10b0*/  LOP3.LUT R34, R0, 0x7f, RZ, 0xc0, !PT ;  /* 0x0000007f00227812 */ /* 0x000fe200078ec0ff */
[----:B------:R-:W-:Y:S01]  /*10c0*/  IMAD R6, R2, c[0x0][0x1a0], RZ ;  /* 0x0000680002067a24 */ /* 0x000fe200078e02ff */
[----:B------:R-:W-:Y:S01]  /*10d0*/  SHF.R.U32.HI R15, RZ, 0x3, R0 ;  /* 0x00000003ff0f7819 */ /* 0x000fe20000011600 */
[----:B------:R-:W-:Y:S01]  /*10e0*/  IMAD R39, R13, c[0x0][0x1b4], RZ ;  /* 0x00006d000d277a24 */ /* 0x000fe200078e02ff */
[----:B------:R-:W-:Y:S01]  /*10f0*/  LOP3.LUT R9, R36, R9, RZ, 0xfc, !PT ;  /* 0x0000000924097212 */ /* 0x000fe200078efcff */
[----:B------:R-:W-:Y:S01]  /*1100*/  IMAD R31, R34, c[0x0][0x1a8], RZ ;  /* 0x00006a00221f7a24 */ /* 0x000fe200078e02ff */
[C---:B------:R-:W-:Y:S01]  /*1110*/  LEA.HI R131, R155.reuse, 0x10, RZ, 0x1e ;  /* 0x000000109b837811 */ /* 0x040fe200078ff0ff */
[C---:B------:R-:W-:Y:S01]  /*1120*/  IMAD.SHL.U32 R29, R6.reuse, 0x2, RZ ;  /* 0x00000002061d7824 */ /* 0x040fe200078e00ff */
[----:B------:R-:W-:Y:S01]  /*1130*/  LEA.HI R133, R155, 0x18, RZ, 0x1e ;  /* 0x000000189b857811 */ /* 0x000fe200078ff0ff */
[----:B------:R-:W-:Y:S01]  /*1140*/  IMAD.SHL.U32 R35, R33, 0x2, RZ ;  /* 0x0000000221237824 */ /* 0x000fe200078e00ff */
[----:B------:R-:W-:Y:S01]  /*1150*/  LEA.HI R137, R155, 0x28, RZ, 0x1e ;  /* 0x000000289b897811 */ /* 0x000fe200078ff0ff */
[----:B------:R-:W-:Y:S01]  /*1160*/  IMAD.SHL.U32 R38, R39, 0x2, RZ ;  /* 0x0000000227267824 */ /* 0x000fe200078e00ff */
[C---:B------:R-:W-:Y:S01]  /*1170*/  LEA.HI R139, R155.reuse, 0x30, RZ, 0x1e ;  /* 0x000000309b8b7811 */ /* 0x040fe200078ff0ff */
[C---:B------:R-:W-:Y:S01]  /*1180*/  IMAD.SHL.U32 R11, R155.reuse, 0x4, RZ ;  /* 0x000000049b0b7824 */ /* 0x040fe200078e00ff */
[----:B------:R-:W-:Y:S01]  /*1190*/  LEA.HI R141, R155, 0x38, RZ, 0x1e ;  /* 0x000000389b8d7811 */ /* 0x000fe200078ff0ff */
[----:B------:R-:W-:Y:S01]  /*11a0*/  IMAD.SHL.U32 R17, R133, 0x10, RZ ;  /* 0x0000001085117824 */ /* 0x000fe200078e00ff */
[----:B------:R-:W-:Y:S01]  /*11b0*/  SHF.L.U32 R36, R31, 0x1, RZ ;  /* 0x000000011f247819 */ /* 0x000fe200000006ff */
[----:B------:R-:W-:Y:S01]  /*11c0*/  IMAD.SHL.U32 R21, R137, 0x10, RZ ;  /* 0x0000001089157824 */ /* 0x000fe200078e00ff */
[----:B------:R-:W-:Y:S01]  /*11d0*/  LEA.HI R129, R155, 0x8, RZ, 0x1e ;  /* 0x000000089b817811 */ /* 0x000fe200078ff0ff */
[----:B------:R-:W-:Y:S01]  /*11e0*/  IMAD.SHL.U32 R23, R139, 0x10, RZ ;  /* 0x000000108b177824 */ /* 0x000fe200078e00ff */
[----:B------:R-:W-:Y:S01]  /*11f0*/  LEA.HI R135, R155, 0x20, RZ, 0x1e ;  /* 0x000000209b877811 */ /* 0x000fe200078ff0ff */
[----:B------:R-:W-:Y:S01]  /*1200*/  IMAD.HI R6, R6, 0x2, RZ ;  /* 0x0000000206067827 */ /* 0x000fe200078e02ff */
[----:B------:R-:W-:Y:S01]  /*1210*/  LOP3.LUT R42, R15, 0xc, RZ, 0xc0, !PT ;  /* 0x0000000c0f2a7812 */ /* 0x000fe200078ec0ff */
[----:B------:R-:W-:Y:S01]  /*1220*/  UISETP.NE.U32.AND UP0, UPT, UR8, URZ, UPT ;  /* 0x0000003f0800728c */ /* 0x000fe2000bf05070 */
[----:B------:R-:W-:Y:S01]  /*1230*/  SHF.L.U32 R25, R141, 0x4, RZ ;  /* 0x000000048d197819 */ /* 0x000fe200000006ff */
[----:B------:R-:W-:Y:S01]  /*1240*/  IMAD.SHL.U32 R15, R131, 0x10, RZ ;  /* 0x00000010830f7824 */ /* 0x000fe200078e00ff */
[----:B------:R-:W-:Y:S01]  /*1250*/  IADD3 R198, P0, P1, R36, c[0x0][0x168], R29 ;  /* 0x00005a0024c67a10 */ /* 0x000fe2000791e01d */
[----:B------:R-:W-:Y:S01]  /*1260*/  IMAD.IADD R11, R11, 0x1, R42 ;  /* 0x000000010b0b7824 */ /* 0x000fe200078e022a */
[----:B------:R-:W-:Y:S01]  /*1270*/  SHF.L.U32 R13, R129, 0x4, RZ ;  /* 0x00000004810d7819 */ /* 0x000fe200000006ff */
[C---:B------:R-:W-:Y:S01]  /*1280*/  IMAD.IADD R15, R42.reuse, 0x1, R15 ;  /* 0x000000012a0f7824 */ /* 0x040fe200078e020f */
[----:B------:R-:W-:Y:S01]  /*1290*/  SHF.L.U32 R19, R135, 0x4, RZ ;  /* 0x0000000487137819 */ /* 0x000fe200000006ff */
[C---:B------:R-:W-:Y:S01]  /*12a0*/  IMAD.IADD R17, R42.reuse, 0x1, R17 ;  /* 0x000000012a117824 */ /* 0x040fe200078e0211 */
[----:B------:R-:W-:Y:S01]  /*12b0*/  SHF.R.U32.HI R29, RZ, 0x7, R0 ;  /* 0x00000007ff1d7819 */ /* 0x000fe20000011600 */
[----:B------:R-:W-:Y:S01]  /*12c0*/  IMAD.IADD R21, R42, 0x1, R21 ;  /* 0x000000012a157824 */ /* 0x000fe200078e0215 */
[----:B------:R-:W-:Y:S01]  /*12d0*/  IADD3 R166, P2, P3, R38, c[0x0][0x170], R35 ;  /* 0x00005c0026a67a10 */ /* 0x000fe20007b5e023 */
[C---:B------:R-:W-:Y:S01]  /*12e0*/  IMAD.SHL.U32 R35, R0.reuse, 0x8, RZ ;  /* 0x0000000800237824 */ /* 0x040fe200078e00ff */
[----:B------:R-:W-:Y:S01]  /*12f0*/  LOP3.LUT R40, R0, 0x3, RZ, 0xc0, !PT ;  /* 0x0000000300287812 */ /* 0x000fe200078ec0ff */
[C---:B------:R-:W-:Y:S01]  /*1300*/  IMAD.IADD R23, R42.reuse, 0x1, R23 ;  /* 0x000000012a177824 */ /* 0x040fe200078e0217 */
[C---:B------:R-:W-:Y:S01]  /*1310*/  IADD3 R13, R42.reuse, R13, RZ ;  /* 0x0000000d2a0d7210 */ /* 0x040fe20007ffe0ff */
[C---:B------:R-:W-:Y:S01]  /*1320*/  IMAD.IADD R25, R42.reuse, 0x1, R25 ;  /* 0x000000012a197824 */ /* 0x040fe200078e0219 */
[----:B------:R-:W-:Y:S01]  /*1330*/  IADD3 R19, R42, R19, RZ ;  /* 0x000000132a137210 */ /* 0x000fe20007ffe0ff */
[----:B------:R-:W-:Y:S01]  /*1340*/  IMAD.U32 R42, RZ, RZ, UR4 ;  /* 0x00000004ff2a7e24 */ /* 0x000fe2000f8e00ff */
[----:B------:R-:W-:Y:S01]  /*1350*/  SGXT.U32 R29, R29, 0x1 ;  /* 0x000000011d1d781a */ /* 0x000fe20000000000 */
[----:B------:R-:W-:Y:S01]  /*1360*/  IMAD.SHL.U32 R27, R40, 0x2, RZ ;  /* 0x00000002281b7824 */ /* 0x000fe200078e00ff */
[----:B------:R-:W-:Y:S01]  /*1370*/  MOV R50, c[0x0][0x1a4] ;  /* 0x0000690000327a02 */ /* 0x000fe20000000f00 */
[----:B------:R-:W-:Y:S01]  /*1380*/  IMAD.MOV.U32 R49, RZ, RZ, c[0x0][0x1b8] ;  /* 0x00006e00ff317624 */ /* 0x000fe200078e00ff */
[----:B------:R-:W-:Y:S01]  /*1390*/  LOP3.LUT R76, R35, 0x30, RZ, 0xc0, !PT ;  /* 0x00000030234c7812 */ /* 0x000fe200078ec0ff */
[----:B------:R-:W-:Y:S01]  /*13a0*/  IMAD R36, R29, c[0x0][0x1a4], RZ ;  /* 0x000069001d247a24 */ /* 0x000fe200078e02ff */
[----:B------:R-:W-:Y:S01]  /*13b0*/  LEA R40, R155, R40, 0x2 ;  /* 0x000000289b287211 */ /* 0x000fe200078e10ff */
[----:B------:R-:W-:Y:S01]  /*13c0*/  IMAD.HI R35, R31, 0x2, RZ ;  /* 0x000000021f237827 */ /* 0x000fe200078e02ff */
[--C-:B------:R-:W-:Y:S01]  /*13d0*/  LOP3.LUT R29, R42, 0x30, R153.reuse, 0x78, !PT ;  /* 0x000000302a1d7812 */ /* 0x100fe200078e7899 */
[----:B------:R-:W-:Y:S01]  /*13e0*/  USEL UR10, URZ, 0x110, !UP0 ;  /* 0x000001103f0a7887 */ /* 0x000fe2000c000000 */
[----:B------:R-:W-:Y:S01]  /*13f0*/  LEA R38, R151, UR9, 0x6 ;  /* 0x0000000997267c11 */ /* 0x000fe2000f8e30ff */
[----:B------:R-:W-:Y:S01]  /*1400*/  IMAD R37, R50, 0x2, R36 ;  /* 0x0000000232257824 */ /* 0x000fe200078e0224 */
[----:B------:R-:W-:Y:S01]  /*1410*/  LOP3.LUT R31, R76, 0x30, R153, 0x78, !PT ;  /* 0x000000304c1f7812 */ /* 0x000fe200078e7899 */
[----:B------:R-:W-:Y:S01]  /*1420*/  IMAD.U32 R29, R40, 0x4, R29 ;  /* 0x00000004281d7824 */ /* 0x000fe200078e001d */
[----:B------:R-:W-:Y:S01]  /*1430*/  SHF.R.U32.HI R40, RZ, 0x5, R0 ;  /* 0x00000005ff287819 */ /* 0x000fe20000011600 */
[----:B------:R-:W-:Y:S01]  /*1440*/  IMAD.MOV.U32 R149, RZ, RZ, 0x3f800000 ;  /* 0x3f800000ff957424 */ /* 0x000fe200078e00ff */
[----:B------:R-:W-:Y:S01]  /*1450*/  IADD3 R31, R31, R38, RZ ;  /* 0x000000261f1f7210 */ /* 0x000fe20007ffe0ff */
[----:B------:R-:W-:Y:S01]  /*1460*/  IMAD R38, R50, 0x2, R37 ;  /* 0x0000000232267824 */ /* 0x000fe200078e0225 */
[----:B------:R-:W-:Y:S01]  /*1470*/  IADD3.X R48, R35, c[0x0][0x16c], R6, P0, P1 ;  /* 0x00005b0023307a10 */ /* 0x000fe200007e2406 */
[----:B------:R-:W-:Y:S01]  /*1480*/  IMAD.HI R35, R33, 0x2, RZ ;  /* 0x0000000221237827 */ /* 0x000fe200078e02ff */
[----:B------:R-:W-:Y:S01]  /*1490*/  SGXT.U32 R6, R40, 0x3 ;  /* 0x000000032806781a */ /* 0x000fe20000000000 */
[----:B------:R-:W-:Y:S01]  /*14a0*/  CS2R R60, SRZ ;  /* 0x00000000003c7805 */ /* 0x000fe2000001ff00 */
[-C--:B------:R-:W-:Y:S01]  /*14b0*/  LEA R228, P0, R36, R198.reuse, 0x1 ;  /* 0x000000c624e47211 */ /* 0x080fe200078008ff */
[----:B------:R-:W-:Y:S01]  /*14c0*/  IMAD R33, R50, 0x2, R38 ;  /* 0x0000000232217824 */ /* 0x000fe200078e0226 */
[----:B------:R-:W-:Y:S01]  /*14d0*/  LEA R226, P1, R37, R198, 0x1 ;  /* 0x000000c625e27211 */ /* 0x000fe200078208ff */
[----:B------:R-:W-:Y:S01]  /*14e0*/  IMAD.HI R40, R39, 0x2, RZ ;  /* 0x0000000227287827 */ /* 0x000fe200078e02ff */
[-C--:B------:R-:W-:Y:S01]  /*14f0*/  LEA.HI.X.SX32 R229, R36, R48.reuse, 0x1, P0 ;  /* 0x0000003024e57211 */ /* 0x080fe200000f0eff */
[----:B------:R-:W-:Y:S01]  /*1500*/  CS2R R62, SRZ ;  /* 0x00000000003e7805 */ /* 0x000fe2000001ff00 */
[----:B------:R-:W-:Y:S01]  /*1510*/  LEA.HI.X.SX32 R227, R37, R48, 0x1, P1 ;  /* 0x0000003025e37211 */ /* 0x000fe200008f0eff */
[----:B------:R-:W-:Y:S01]  /*1520*/  IMAD R41, R6, c[0x0][0x1b8], RZ ;  /* 0x00006e0006297a24 */ /* 0x000fe200078e02ff */
[----:B------:R-:W-:Y:S01]  /*1530*/  LEA R6, R50, R33, 0x1 ;  /* 0x0000002132067211 */ /* 0x000fe200078e08ff */
[----:B------:R-:W-:Y:S01]  /*1540*/  IMAD.MOV.U32 R163, RZ, RZ, -0x800000 ;  /* 0xff800000ffa37424 */ /* 0x000fe200078e00ff */
[----:B------:R-:W-:Y:S01]  /*1550*/  IADD3.X R47, R40, c[0x0][0x174], R35, P2, P3 ;  /* 0x00005d00282f7a10 */ /* 0x000fe200017e6423 */
[----:B------:R-:W-:Y:S01]  /*1560*/  IMAD.MOV.U32 R161, RZ, RZ, -0x800000 ;  /* 0xff800000ffa17424 */ /* 0x000fe200078e00ff */
[CC--:B------:R-:W-:Y:S01]  /*1570*/  LEA R222, P1, R33.reuse, R198.reuse, 0x1 ;  /* 0x000000c621de7211 */ /* 0x0c0fe200078208ff */
[----:B------:R-:W-:Y:S01]  /*1580*/  IMAD R35, R50, 0x2, R6 ;  /* 0x0000000232237824 */ /* 0x000fe200078e0206 */
[----:B------:R-:W-:Y:S01]  /*1590*/  LEA R224, P0, R38, R198, 0x1 ;  /* 0x000000c626e07211 */ /* 0x000fe200078008ff */
[----:B------:R-:W-:Y:S01]  /*15a0*/  IMAD.MOV.U32 R159, RZ, RZ, -0x800000 ;  /* 0xff800000ff9f7424 */ /* 0x000fe200078e00ff */
[-C--:B------:R-:W-:Y:S01]  /*15b0*/  LEA.HI.X.SX32 R223, R33, R48.reuse, 0x1, P1 ;  /* 0x0000003021df7211 */ /* 0x080fe200008f0eff */
[----:B------:R-:W-:Y:S01]  /*15c0*/  IMAD R39, R50, 0x2, R35 ;  /* 0x0000000232277824 */ /* 0x000fe200078e0223 */
[----:B------:R-:W-:Y:S01]  /*15d0*/  LEA.HI.X.SX32 R225, R38, R48, 0x1, P0 ;  /* 0x0000003026e17211 */ /* 0x000fe200000f0eff */
[----:B------:R-:W-:Y:S01]  /*15e0*/  IMAD.MOV.U32 R157, RZ, RZ, -0x800000 ;  /* 0xff800000ff9d7424 */ /* 0x000fe200078e00ff */
[----:B------:R-:W-:Y:S01]  /*15f0*/  LEA R220, P0, R6, R198, 0x1 ;  /* 0x000000c606dc7211 */ /* 0x000fe200078008ff */
[----:B------:R-:W-:Y:S01]  /*1600*/  IMAD.MOV.U32 R147, RZ, RZ, 0x3f800000 ;  /* 0x3f800000ff937424 */ /* 0x000fe200078e00ff */
[----:B------:R-:W-:Y:S01]  /*1610*/  LEA R36, R50, R39, 0x1 ;  /* 0x0000002732247211 */ /* 0x000fe200078e08ff */
[----:B------:R-:W-:Y:S01]  /*1620*/  IMAD.MOV.U32 R145, RZ, RZ, 0x3f800000 ;  /* 0x3f800000ff917424 */ /* 0x000fe200078e00ff */
[----:B------:R-:W-:Y:S01]  /*1630*/  LEA.HI.X.SX32 R221, R6, R48, 0x1, P0 ;  /* 0x0000003006dd7211 */ /* 0x000fe200000f0eff */
[----:B------:R-:W-:Y:S01]  /*1640*/  IMAD.MOV.U32 R143, RZ, RZ, 0x3f800000 ;  /* 0x3f800000ff8f7424 */ /* 0x000fe200078e00ff */
[----:B------:R-:W-:Y:S01]  /*1650*/  LEA R218, P1, R35, R198, 0x1 ;  /* 0x000000c623da7211 */ /* 0x000fe200078208ff */
[C---:B------:R-:W-:Y:S01]  /*1660*/  IMAD R37, R50.reuse, 0x2, R36 ;  /* 0x0000000232257824 */ /* 0x040fe200078e0224 */
[----:B------:R-:W-:Y:S01]  /*1670*/  LEA R40, R49, R41, 0x3 ;  /* 0x0000002931287211 */ /* 0x000fe200078e18ff */
[----:B------:R-:W-:Y:S01]  /*1680*/  CS2R R68, SRZ ;  /* 0x0000000000447805 */ /* 0x000fe2000001ff00 */
[----:B------:R-:W-:Y:S01]  /*1690*/  LEA.HI.X.SX32 R219, R35, R48, 0x1, P1 ;  /* 0x0000003023db7211 */ /* 0x000fe200008f0eff */
[----:B------:R-:W-:Y:S01]  /*16a0*/  IMAD R33, R50, 0x2, R37 ;  /* 0x0000000232217824 */ /* 0x000fe200078e0225 */
[-C--:B------:R-:W-:Y:S01]  /*16b0*/  LEA R214, P1, R36, R198.reuse, 0x1 ;  /* 0x000000c624d67211 */ /* 0x080fe200078208ff */
[----:B------:R-:W-:Y:S01]  /*16c0*/  IMAD R42, R49, 0x8, R40 ;  /* 0x00000008312a7824 */ /* 0x000fe200078e0228 */
[----:B------:R-:W-:Y:S01]  /*16d0*/  LEA R212, P2, R37, R198, 0x1 ;  /* 0x000000c625d47211 */ /* 0x000fe200078408ff */
[----:B------:R-:W-:Y:S01]  /*16e0*/  CS2R R70, SRZ ;  /* 0x0000000000467805 */ /* 0x000fe2000001ff00 */
[----:B------:R-:W-:Y:S01]  /*16f0*/  LEA R38, R50, R33, 0x1 ;  /* 0x0000002132267211 */ /* 0x000fe200078e08ff */
[----:B------:R-:W-:Y:S01]  /*1700*/  IMAD R43, R49, 0x8, R42 ;  /* 0x00000008312b7824 */ /* 0x000fe200078e022a */
[----:B------:R-:W-:Y:S01]  /*1710*/  LEA.HI.X.SX32 R215, R36, R48, 0x1, P1 ;  /* 0x0000003024d77211 */ /* 0x000fe200008f0eff */
[----:B------:R-:W-:Y:S01]  /*1720*/  CS2R R72, SRZ ;  /* 0x0000000000487805 */ /* 0x000fe2000001ff00 */
[C---:B------:R-:W-:Y:S01]  /*1730*/  LEA R6, R50.reuse, R38, 0x1 ;  /* 0x0000002632067211 */ /* 0x040fe200078e08ff */
[----:B------:R-:W-:Y:S01]  /*1740*/  CS2R R74, SRZ ;  /* 0x00000000004a7805 */ /* 0x000fe2000001ff00 */
[----:B------:R-:W-:Y:S01]  /*1750*/  MOV R44, UR13 ;  /* 0x0000000d002c7c02 */ /* 0x000fe20008000f00 */
[----:B------:R-:W-:Y:S01]  /*1760*/  CS2R R52, SRZ ;  /* 0x0000000000347805 */ /* 0x000fe2000001ff00 */
[----:B------:R-:W-:Y:S01]  /*1770*/  LEA R216, P0, R39, R198, 0x1 ;  /* 0x000000c627d87211 */ /* 0x000fe200078008ff */
[----:B------:R-:W-:Y:S01]  /*1780*/  IMAD R35, R50, 0x2, R6 ;  /* 0x0000000232237824 */ /* 0x000fe200078e0206 */
[----:B------:R-:W-:Y:S01]  /*1790*/  LEA.HI.X.SX32 R213, R37, R48, 0x1, P2 ;  /* 0x0000003025d57211 */ /* 0x000fe200010f0eff */
[----:B------:R-:W-:Y:S01]  /*17a0*/  CS2R R54, SRZ ;  /* 0x0000000000367805 */ /* 0x000fe2000001ff00 */
[----:B------:R-:W-:Y:S01]  /*17b0*/  LEA.HI R27, R44, R27, RZ, 0x1e ;  /* 0x0000001b2c1b7211 */ /* 0x000fe200078ff0ff */
[----:B------:R-:W-:Y:S01]  /*17c0*/  CS2R R64, SRZ ;  /* 0x0000000000407805 */ /* 0x000fe2000001ff00 */
[----:B------:R-:W-:Y:S01]  /*17d0*/  LEA R36, R50, R35, 0x1 ;  /* 0x0000002332247211 */ /* 0x000fe200078e08ff */
[----:B------:R-:W-:Y:S01]  /*17e0*/  CS2R R66, SRZ ;  /* 0x0000000000427805 */ /* 0x000fe2000001ff00 */
[----:B------:R-:W-:Y:S01]  /*17f0*/  LEA R206, P2, R6, R198, 0x1 ;  /* 0x000000c606ce7211 */ /* 0x000fe200078408ff */
[----:B------:R-:W-:Y:S01]  /*1800*/  CS2R R56, SRZ ;  /* 0x0000000000387805 */ /* 0x000fe2000001ff00 */
[----:B------:R-:W-:Y:S01]  /*1810*/  LEA R44, R49, R43, 0x3 ;  /* 0x0000002b312c7211 */ /* 0x000fe200078e18ff */
[----:B------:R-:W-:Y:S01]  /*1820*/  IMAD R37, R50, 0x2, R36 ;  /* 0x0000000232257824 */ /* 0x000fe200078e0224 */
[----:B------:R-:W-:Y:S01]  /*1830*/  LEA.HI.X.SX32 R217, R39, R48, 0x1, P0 ;  /* 0x0000003027d97211 */ /* 0x000fe200000f0eff */
[----:B------:R-:W-:Y:S01]  /*1840*/  CS2R R58, SRZ ;  /* 0x00000000003a7805 */ /* 0x000fe2000001ff00 */
[-C--:B------:R-:W-:Y:S01]  /*1850*/  LEA R210, P0, R33, R198.reuse, 0x1 ;  /* 0x000000c621d27211 */ /* 0x080fe200078008ff */
[C---:B------:R-:W-:Y:S01]  /*1860*/  IMAD R45, R49.reuse, 0x8, R44 ;  /* 0x00000008312d7824 */ /* 0x040fe200078e022c */
[----:B------:R-:W-:Y:S01]  /*1870*/  LEA R208, P1, R38, R198, 0x1 ;  /* 0x000000c626d07211 */ /* 0x000fe200078208ff */
[----:B------:R-:W-:Y:S01]  /*1880*/  UMOV UR6, URZ ;  /* 0x0000003f00067c82 */ /* 0x000fe20008000000 */
[-C--:B------:R-:W-:Y:S01]  /*1890*/  LEA.HI.X.SX32 R207, R6, R48.reuse, 0x1, P2 ;  /* 0x0000003006cf7211 */ /* 0x080fe200010f0eff */
[----:B------:R-:W-:Y:S01]  /*18a0*/  IMAD R46, R49, 0x8, R45 ;  /* 0x00000008312e7824 */ /* 0x000fe200078e022d */
[----:B------:R-:W-:Y:S01]  /*18b0*/  LEA R6, R50, R37, 0x1 ;  /* 0x0000002532067211 */ /* 0x000fe200078e08ff */
[----:B------:R-:W-:Y:S01]  /*18c0*/  UMOV UR7, URZ ;  /* 0x0000003f00077c82 */ /* 0x000fe20008000000 */
[-C--:B------:R-:W-:Y:S01]  /*18d0*/  LEA.HI.X.SX32 R211, R33, R48.reuse, 0x1, P0 ;  /* 0x0000003021d37211 */ /* 0x080fe200000f0eff */
[----:B------:R-:W-:Y:S01]  /*18e0*/  CS2R R50, SRZ ;  /* 0x0000000000327805 */ /* 0x000fe2000001ff00 */
[----:B------:R-:W-:Y:S01]  /*18f0*/  LEA.HI.X.SX32 R209, R38, R48, 0x1, P1 ;  /* 0x0000003026d17211 */ /* 0x000fe200008f0eff */
[----:B------:R-:W-:Y:S01]  /*1900*/  UMOV UR4, URZ ;  /* 0x0000003f00047c82 */ /* 0x000fe20008000000 */
[----:B------:R-:W-:-:S02]  /*1910*/  LEA R204, P0, R35, R198, 0x1 ;  /* 0x000000c623cc7211 */ /* 0x000fc400078008ff */
[-C--:B------:R-:W-:Y:S02]  /*1920*/  LEA R202, P1, R36, R198.reuse, 0x1 ;  /* 0x000000c624ca7211 */ /* 0x080fe400078208ff */
[-C--:B------:R-:W-:Y:S02]  /*1930*/  LEA R200, P2, R37, R198.reuse, 0x1 ;  /* 0x000000c625c87211 */ /* 0x080fe400078408ff */
[C---:B------:R-:W-:Y:S02]  /*1940*/  LEA R198, P3, R6.reuse, R198, 0x1 ;  /* 0x000000c606c67211 */ /* 0x040fe400078608ff */
[-C--:B------:R-:W-:Y:S02]  /*1950*/  LEA.HI.X.SX32 R205, R35, R48.reuse, 0x1, P0 ;  /* 0x0000003023cd7211 */ /* 0x080fe400000f0eff */
[-C--:B------:R-:W-:Y:S01]  /*1960*/  LEA.HI.X.SX32 R199, R6, R48.reuse, 0x1, P3 ;  /* 0x0000003006c77211 */ /* 0x080fe200018f0eff */
[----:B------:R-:W-:Y:S01]  /*1970*/  IMAD R6, R49, 0x8, R46 ;  /* 0x0000000831067824 */ /* 0x000fe200078e022e */
[----:B------:R-:W-:-:S02]  /*1980*/  LEA.HI.X.SX32 R203, R36, R48, 0x1, P1 ;  /* 0x0000003024cb7211 */ /* 0x000fc400008f0eff */
[C---:B------:R-:W-:Y:S02]  /*1990*/  LEA R194, P1, R40.reuse, R166, 0x1 ;  /* 0x000000a628c27211 */ /* 0x040fe400078208ff */
[----:B------:R-:W-:Y:S02]  /*19a0*/  LEA R33, R49, R6, 0x3 ;  /* 0x0000000631217211 */ /* 0x000fe400078e18ff */
[----:B------:R-:W-:Y:S02]  /*19b0*/  LEA.HI.X.SX32 R201, R37, R48, 0x1, P2 ;  /* 0x0000003025c97211 */ /* 0x000fe400010f0eff */
[----:B------:R-:W-:Y:S01]  /*19c0*/  LEA.HI.X.SX32 R195, R40, R47, 0x1, P1 ;  /* 0x0000002f28c37211 */ /* 0x000fe200008f0eff */
[----:B------:R-:W-:Y:S01]  /*19d0*/  IMAD R35, R49, 0x8, R33 ;  /* 0x0000000831237824 */ /* 0x000fe200078e0221 */
[-C--:B------:R-:W-:Y:S02]  /*19e0*/  LEA R188, P1, R44, R166.reuse, 0x1 ;  /* 0x000000a62cbc7211 */ /* 0x080fe400078208ff */
[----:B------:R-:W-:-:S02]  /*19f0*/  LEA R192, P2, R42, R166, 0x1 ;  /* 0x000000a62ac07211 */ /* 0x000fc400078408ff */
[C---:B------:R-:W-:Y:S02]  /*1a00*/  LEA R36, R49.reuse, R35, 0x3 ;  /* 0x0000002331247211 */ /* 0x040fe400078e18ff */
[-C--:B------:R-:W-:Y:S02]  /*1a10*/  LEA.HI.X.SX32 R189, R44, R47.reuse, 0x1, P1 ;  /* 0x0000002f2cbd7211 */ /* 0x080fe400008f0eff */
[-C--:B------:R-:W-:Y:S01]  /*1a20*/  LEA R182, P1, R6, R166.reuse, 0x1 ;  /* 0x000000a606b67211 */ /* 0x080fe200078208ff */
[----:B------:R-:W-:Y:S01]  /*1a30*/  IMAD R37, R49, 0x8, R36 ;  /* 0x0000000831257824 */ /* 0x000fe200078e0224 */
[----:B------:R-:W-:Y:S01]  /*1a40*/  LEA.HI.X.SX32 R193, R42, R47, 0x1, P2 ;  /* 0x0000002f2ac17211 */ /* 0x000fe200010f0eff */
[----:B------:R-:W-:Y:S01]  /*1a50*/  IMAD.SHL.U32 R42, R34, 0x2, RZ ;  /* 0x00000002222a7824 */ /* 0x000fe200078e00ff */
[----:B------:R-:W-:Y:S02]  /*1a60*/  LEA R186, P2, R45, R166, 0x1 ;  /* 0x000000a62dba7211 */ /* 0x000fe400078408ff */
[----:B------:R-:W-:-:S02]  /*1a70*/  LEA R38, R49, R37, 0x3 ;  /* 0x0000002531267211 */ /* 0x000fc400078e18ff */
[-C--:B------:R-:W-:Y:S02]  /*1a80*/  LEA.HI.X.SX32 R183, R6, R47.reuse, 0x1, P1 ;  /* 0x0000002f06b77211 */ /* 0x080fe400008f0eff */
[CC--:B------:R-:W-:Y:S01]  /*1a90*/  LEA R176, P1, R36.reuse, R166.reuse, 0x1 ;  /* 0x000000a624b07211 */ /* 0x0c0fe200078208ff */
[----:B------:R-:W-:Y:S01]  /*1aa0*/  IMAD R6, R49, 0x8, R38 ;  /* 0x0000000831067824 */ /* 0x000fe200078e0226 */
[-C--:B------:R-:W-:Y:S02]  /*1ab0*/  LEA R196, P0, R41, R166.reuse, 0x1 ;  /* 0x000000a629c47211 */ /* 0x080fe400078008ff */
[-C--:B------:R-:W-:Y:S02]  /*1ac0*/  LEA.HI.X.SX32 R187, R45, R47.reuse, 0x1, P2 ;  /* 0x0000002f2dbb7211 */ /* 0x080fe400010f0eff */
[----:B------:R-:W-:Y:S01]  /*1ad0*/  LEA R180, P2, R33, R166, 0x1 ;  /* 0x000000a621b47211 */ /* 0x000fe200078408ff */
[----:B------:R-:W-:Y:S01]  /*1ae0*/  CS2R R44, SRZ ;  /* 0x00000000002c7805 */ /* 0x000fe2000001ff00 */
[----:B------:R-:W-:-:S02]  /*1af0*/  LEA.HI.X.SX32 R177, R36, R47, 0x1, P1 ;  /* 0x0000002f24b17211 */ /* 0x000fc400008f0eff */
[CC--:B------:R-:W-:Y:S02]  /*1b00*/  LEA R170, P1, R6.reuse, R166.reuse, 0x1 ;  /* 0x000000a606aa7211 */ /* 0x0c0fe400078208ff */
[-C--:B------:R-:W-:Y:S02]  /*1b10*/  LEA.HI.X.SX32 R197, R41, R47.reuse, 0x1, P0 ;  /* 0x0000002f29c57211 */ /* 0x080fe400000f0eff */
[----:B------:R-:W-:Y:S02]  /*1b20*/  LEA R190, P0, R43, R166, 0x1 ;  /* 0x000000a62bbe7211 */ /* 0x000fe400078008ff */
[-C--:B------:R-:W-:Y:S02]  /*1b30*/  LEA.HI.X.SX32 R181, R33, R47.reuse, 0x1, P2 ;  /* 0x0000002f21b57211 */ /* 0x080fe400010f0eff */
[----:B------:R-:W-:Y:S02]  /*1b40*/  LEA R33, R49, R6, 0x3 ;  /* 0x0000000631217211 */ /* 0x000fe400078e18ff */
[----:B------:R-:W-:-:S02]  /*1b50*/  LEA.HI.X.SX32 R171, R6, R47, 0x1, P1 ;  /* 0x0000002f06ab7211 */ /* 0x000fc400008f0eff */
[----:B------:R-:W-:Y:S02]  /*1b60*/  MOV R6, UR13 ;  /* 0x0000000d00067c02 */ /* 0x000fe40008000f00 */
[----:B------:R-:W-:Y:S02]  /*1b70*/  LEA.HI.X.SX32 R191, R43, R47, 0x1, P0 ;  /* 0x0000002f2bbf7211 */ /* 0x000fe400000f0eff */
[-C--:B------:R-:W-:Y:S02]  /*1b80*/  LEA R184, P0, R46, R166.reuse, 0x1 ;  /* 0x000000a62eb87211 */ /* 0x080fe400078008ff */
[----:B------:R-:W-:Y:S02]  /*1b90*/  LEA R6, R6, R151, 0x2 ;  /* 0x0000009706067211 */ /* 0x000fe400078e10ff */
[----:B------:R-:W-:Y:S02]  /*1ba0*/  LEA.HI.X.SX32 R185, R46, R47, 0x1, P0 ;  /* 0x0000002f2eb97211 */ /* 0x000fe400000f0eff */
[-C--:B------:R-:W-:Y:S01]  /*1bb0*/  LEA R178, P0, R35, R166.reuse, 0x1 ;  /* 0x000000a623b27211 */ /* 0x080fe200078008ff */
[----:B------:R-:W-:Y:S01]  /*1bc0*/  IMAD.SHL.U32 R6, R6, 0x10, RZ ;  /* 0x0000001006067824 */ /* 0x000fe200078e00ff */
[----:B------:R-:W-:-:S02]  /*1bd0*/  LEA R174, P2, R37, R166, 0x1 ;  /* 0x000000a625ae7211 */ /* 0x000fc400078408ff */
[-C--:B------:R-:W-:Y:S01]  /*1be0*/  LEA.HI.X.SX32 R179, R35, R47.reuse, 0x1, P0 ;  /* 0x0000002f23b37211 */ /* 0x080fe200000f0eff */
[----:B------:R-:W-:Y:S01]  /*1bf0*/  IMAD R35, R49, 0x8, R33 ;  /* 0x0000000831237824 */ /* 0x000fe200078e0221 */
[----:B------:R-:W-:Y:S01]  /*1c00*/  LOP3.LUT R41, R76, 0x3c0, R150, 0xf8, !PT ;  /* 0x000003c04c297812 */ /* 0x000fe200078ef896 */
[----:B------:R-:W-:Y:S01]  /*1c10*/  CS2R R48, SRZ ;  /* 0x0000000000307805 */ /* 0x000fe2000001ff00 */
[----:B------:R-:W-:Y:S02]  /*1c20*/  LOP3.LUT R36, R6, 0x30, R153, 0x78, !PT ;  /* 0x0000003006247812 */ /* 0x000fe400078e7899 */
[----:B------:R-:W-:Y:S02]  /*1c30*/  LEA.HI.X.SX32 R175, R37, R47, 0x1, P2 ;  /* 0x0000002f25af7211 */ /* 0x000fe400010f0eff */
[-C--:B------:R-:W-:Y:S02]  /*1c40*/  LEA R172, P0, R38, R166.reuse, 0x1 ;  /* 0x000000a626ac7211 */ /* 0x080fe400078008ff */
[----:B------:R-:W-:-:S02]  /*1c50*/  LEA R168, P2, R33, R166, 0x1 ;  /* 0x000000a621a87211 */ /* 0x000fc400078408ff */
[----:B------:R-:W-:Y:S02]  /*1c60*/  LEA R166, P3, R35, R166, 0x1 ;  /* 0x000000a623a67211 */ /* 0x000fe400078608ff */
[----:B------:R-:W-:Y:S02]  /*1c70*/  LOP3.LUT P5, RZ, R0, 0x3, RZ, 0xc0, !PT ;  /* 0x0000000300ff7812 */ /* 0x000fe400078ac0ff */
[----:B------:R-:W-:Y:S02]  /*1c80*/  LOP3.LUT R42, R42, UR10, RZ, 0x3c, !PT ;  /* 0x0000000a2a2a7c12 */ /* 0x000fe4000f8e3cff */
[----:B------:R-:W-:Y:S02]  /*1c90*/  LOP3.LUT R41, R41, 0x10, R0, 0x78, !PT ;  /* 0x0000001029297812 */ /* 0x000fe400078e7800 */
[----:B------:R-:W-:Y:S02]  /*1ca0*/  LEA R36, R151, R36, 0x8 ;  /* 0x0000002497247211 */ /* 0x000fe400078e40ff */
[----:B------:R-:W-:-:S02]  /*1cb0*/  LEA.HI.X.SX32 R173, R38, R47, 0x1, P0 ;  /* 0x0000002f26ad7211 */ /* 0x000fc400000f0eff */
[-C--:B------:R-:W-:Y:S02]  /*1cc0*/  LEA.HI.X.SX32 R169, R33, R47.reuse, 0x1, P2 ;  /* 0x0000002f21a97211 */ /* 0x080fe400010f0eff */
[----:B------:R-:W-:Y:S02]  /*1cd0*/  LEA.HI.X.SX32 R167, R35, R47, 0x1, P3 ;  /* 0x0000002f23a77211 */ /* 0x000fe400018f0eff */
[----:B------:R-:W-:Y:S01]  /*1ce0*/  MOV R164, 0xff800000 ;  /* 0xff80000000a47802 */ /* 0x000fe20000000f00 */
[----:B------:R-:W-:Y:S01]  /*1cf0*/  CS2R R46, SRZ ;  /* 0x00000000002e7805 */ /* 0x000fe2000001ff00 */
[----:B------:R-:W-:Y:S02]  /*1d00*/  MOV R162, 0xff800000 ;  /* 0xff80000000a27802 */ /* 0x000fe40000000f00 */
[----:B------:R-:W-:Y:S02]  /*1d10*/  MOV R160, 0xff800000 ;  /* 0xff80000000a07802 */ /* 0x000fe40000000f00 */
[----:B------:R-:W-:-:S02]  /*1d20*/  MOV R158, 0xff800000 ;  /* 0xff800000009e7802 */ /* 0x000fc40000000f00 */
[----:B------:R-:W-:Y:S02]  /*1d30*/  MOV R148, 0x3f800000 ;  /* 0x3f80000000947802 */ /* 0x000fe40000000f00 */
[----:B------:R-:W-:Y:S02]  /*1d40*/  MOV R146, 0x3f800000 ;  /* 0x3f80000000927802 */ /* 0x000fe40000000f00 */
[----:B------:R-:W-:Y:S02]  /*1d50*/  MOV R144, 0x3f800000 ;  /* 0x3f80000000907802 */ /* 0x000fe40000000f00 */
[----:B------:R-:W-:Y:S02]  /*1d60*/  MOV R142, 0x3f800000 ;  /* 0x3f800000008e7802 */ /* 0x000fe40000000f00 */
[----:B------:R-:W-:Y:S02]  /*1d70*/  ISETP.LT.U32.AND P6, PT, R156, 0x80, !P5 ;  /* 0x000000809c00780c */ /* 0x000fe40006fc1070 */
[----:B------:R-:W-:-:S02]  /*1d80*/  LOP3.LUT R6, R42, 0x20, RZ, 0x3c, !PT ;  /* 0x000000202a067812 */ /* 0x000fc400078e3cff */
[C---:B------:R-:W-:Y:S02]  /*1d90*/  LOP3.LUT R33, R42.reuse, 0x40, RZ, 0x3c, !PT ;  /* 0x000000402a217812 */ /* 0x040fe400078e3cff */
[----:B------:R-:W-:Y:S02]  /*1da0*/  LOP3.LUT R34, R42, 0x60, RZ, 0x3c, !PT ;  /* 0x000000602a227812 */ /* 0x000fe400078e3cff */
[C---:B------:R-:W-:Y:S02]  /*1db0*/  LOP3.LUT R35, R9.reuse, 0x20, RZ, 0x3c, !PT ;  /* 0x0000002009237812 */ /* 0x040fe400078e3cff */
[C---:B------:R-:W-:Y:S02]  /*1dc0*/  LOP3.LUT R37, R9.reuse, 0x40, RZ, 0x3c, !PT ;  /* 0x0000004009257812 */ /* 0x040fe400078e3cff */
[----:B------:R-:W-:Y:S02]  /*1dd0*/  LOP3.LUT R38, R9, 0x60, RZ, 0x3c, !PT ;  /* 0x0000006009267812 */ /* 0x000fe400078e3cff */
[----:B------:R-:W-:-:S02]  /*1de0*/  LOP3.LUT R39, R41, 0x20, RZ, 0x3c, !PT ;  /* 0x0000002029277812 */ /* 0x000fc400078e3cff */
[----:B------:R-:W-:Y:S02]  /*1df0*/  LOP3.LUT R40, R36, 0x40, RZ, 0x3c, !PT ;  /* 0x0000004024287812 */ /* 0x000fe400078e3cff */
[----:B------:R-:W-:Y:S02]  /*1e00*/  LEA.HI R43, R155, UR5, RZ, 0x1e ;  /* 0x000000059b2b7c11 */ /* 0x000fe4000f8ff0ff */
[----:B------:R-:W-:Y:S02]  /*1e10*/  IADD3 R140, R141, UR5, RZ ;  /* 0x000000058d8c7c10 */ /* 0x000fe4000fffe0ff */
[----:B------:R-:W-:Y:S02]  /*1e20*/  IADD3 R138, R139, UR5, RZ ;  /* 0x000000058b8a7c10 */ /* 0x000fe4000fffe0ff */
[----:B------:R-:W-:Y:S02]  /*1e30*/  IADD3 R136, R137, UR5, RZ ;  /* 0x0000000589887c10 */ /* 0x000fe4000fffe0ff */
[----:B------:R-:W-:-:S02]  /*1e40*/  IADD3 R134, R135, UR5, RZ ;  /* 0x0000000587867c10 */ /* 0x000fc4000fffe0ff */
[----:B------:R-:W-:Y:S02]  /*1e50*/  IADD3 R132, R133, UR5, RZ ;  /* 0x0000000585847c10 */ /* 0x000fe4000fffe0ff */
[----:B------:R-:W-:Y:S02]  /*1e60*/  IADD3 R130, R131, UR5, RZ ;  /* 0x0000000583827c10 */ /* 0x000fe4000fffe0ff */
[----:B------:R-:W-:Y:S01]  /*1e70*/  IADD3 R128, R129, UR5, RZ ;  /* 0x0000000581807c10 */ /* 0x000fe2000fffe0ff */
[----:B------:R-:W-:Y:S02]  /*1e80*/  UMOV UR5, URZ ;  /* 0x0000003f00057c82 */ /* 0x000fe40008000000 */
.L_x_1:
[----:B------:R-:W-:Y:S01]  /*1e90*/  IMAD.U32 R107, RZ, RZ, UR4 ;  /* 0x00000004ff6b7e24 */ /* 0x000fe2000f8e00ff */
[----:B------:R-:W-:Y:S01]  /*1ea0*/  MOV R105, UR4 ;  /* 0x0000000400697c02 */ /* 0x000fe20008000f00 */
        /* <DEDUP_REMOVED lines=14> */
[----:B------:R-:W-:-:S04]  /*1f90*/  IMAD.WIDE R106, R107, 0x2, R228 ;  /* 0x000000026b6a7825 */ /* 0x000fc800078e02e4 */
[----:B------:R-:W-:Y:S02]  /*1fa0*/  IMAD.WIDE R90, R91, 0x2, R212 ;  /* 0x000000025b5a7825 */ /* 0x000fe400078e02d4 */
[----:B------:R-:W2:Y:S02]  /*1fb0*/  LDG.E.U16 R107, [R106.64] ;  /* 0x000000106a6b7981 */ /* 0x000ea4000c1e1500 */
[----:B------:R-:W-:Y:S02]  /*1fc0*/  IMAD.WIDE R82, R83, 0x2, R204 ;  /* 0x0000000253527825 */ /* 0x000fe400078e02cc */
[----:B------:R-:W3:Y:S02]  /*1fd0*/  LDG.E.U16 R91, [R90.64] ;  /* 0x000000105a5b7981 */ /* 0x000ee4000c1e1500 */
[----:B------:R-:W-:Y:S02]  /*1fe0*/  IMAD.WIDE R104, R105, 0x2, R226 ;  /* 0x0000000269687825 */ /* 0x000fe400078e02e2 */
[----:B------:R-:W4:Y:S02]  /*1ff0*/  LDG.E.U16 R83, [R82.64] ;  /* 0x0000001052537981 */ /* 0x000f24000c1e1500 */
[----:B------:R-:W-:-:S02]  /*2000*/  IMAD.WIDE R98, R99, 0x2, R220 ;  /* 0x0000000263627825 */ /* 0x000fc400078e02dc */
[----:B------:R-:W5:Y:S02]  /*2010*/  LDG.E.U16 R105, [R104.64] ;  /* 0x0000001068697981 */ /* 0x000f64000c1e1500 */
[----:B------:R-:W-:Y:S02]  /*2020*/  IMAD.WIDE R96, R97, 0x2, R218 ;  /* 0x0000000261607825 */ /* 0x000fe400078e02da */
[----:B------:R0:W5:Y:S02]  /*2030*/  LDG.E.U16 R109, [R98.64] ;  /* 0x00000010626d7981 */ /* 0x000164000c1e1500 */
[----:B------:R-:W-:Y:S02]  /*2040*/  IMAD.WIDE R88, R89, 0x2, R210 ;  /* 0x0000000259587825 */ /* 0x000fe400078e02d2 */
[----:B------:R-:W5:Y:S02]  /*2050*/  LDG.E.U16 R97, [R96.64] ;  /* 0x0000001060617981 */ /* 0x000f64000c1e1500 */
[----:B------:R-:W-:-:S02]  /*2060*/  IMAD.WIDE R80, R81, 0x2, R202 ;  /* 0x0000000251507825 */ /* 0x000fc400078e02ca */
[----:B------:R-:W5:Y:S02]  /*2070*/  LDG.E.U16 R89, [R88.64] ;  /* 0x0000001058597981 */ /* 0x000f64000c1e1500 */
[----:B------:R-:W-:Y:S02]  /*2080*/  IMAD.WIDE R102, R103, 0x2, R224 ;  /* 0x0000000267667825 */ /* 0x000fe400078e02e0 */
[----:B------:R-:W5:Y:S02]  /*2090*/  LDG.E.U16 R81, [R80.64] ;  /* 0x0000001050517981 */ /* 0x000f64000c1e1500 */
        /* <DEDUP_REMOVED lines=13> */
[----:B------:R-:W5:Y:S04]  /*2170*/  LDG.E.U16 R77, [R76.64] ;  /* 0x000000104c4d7981 */ /* 0x000f68000c1e1500 */
[----:B0-----:R-:W5:Y:S04]  /*2180*/  LDG.E.U16 R99, [R100.64] ;  /* 0x0000001064637981 */ /* 0x001f68000c1e1500 */
[----:B------:R-:W-:Y:S06]  /*2190*/  BAR.SYNC.DEFER_BLOCKING 0x0 ;  /* 0x0000000000007b1d */ /* 0x000fec0000010000 */
[----:B--2---:R-:W-:Y:S04]  /*21a0*/  STS.U16 [R42+0x4000], R107 ;  /* 0x0040006b2a007388 */ /* 0x004fe80000000400 */
[----:B---3--:R-:W-:Y:S04]  /*21b0*/  STS.U16 [R42+0x5000], R91 ;  /* 0x0050005b2a007388 */ /* 0x008fe80000000400 */
[----:B----4-:R-:W-:Y:S04]  /*21c0*/  STS.U16 [R42+0x5800], R83 ;  /* 0x005800532a007388 */ /* 0x010fe80000000400 */
        /* <DEDUP_REMOVED lines=13> */
[----:B------:R-:W-:Y:S06]  /*22a0*/  BAR.SYNC.DEFER_BLOCKING 0x0 ;  /* 0x0000000000007b1d */ /* 0x000fec0000010000 */
[----:B------:R-:W-:Y:S04]  /*22b0*/  LDSM.16.MT88.4 R112, [R9] ;  /* 0x000000000970783b */ /* 0x000fe80000004200 */
[----:B------:R-:W0:Y:S04]  /*22c0*/  LDSM.16.M88.4 R116, [R36+0x4000] ;  /* 0x004000002474783b */ /* 0x000e280000000200 */
[----:B------:R-:W1:Y:S04]  /*22d0*/  LDSM.16.MT88.4 R124, [R35] ;  /* 0x00000000237c783b */ /* 0x000e680000004200 */
[----:B------:R-:W2:Y:S04]  /*22e0*/  LDSM.16.MT88.4 R80, [R37] ;  /* 0x000000002550783b */ /* 0x000ea80000004200 */
[----:B------:R-:W3:Y:S04]  /*22f0*/  LDSM.16.MT88.4 R100, [R38] ;  /* 0x000000002664783b */ /* 0x000ee80000004200 */
[----:B------:R-:W4:Y:S04]  /*2300*/  LDSM.16.MT88.4 R88, [R9+0x800] ;  /* 0x000800000958783b */ /* 0x000f280000004200 */
[----:B------:R-:W5:Y:S04]  /*2310*/  LDSM.16.MT88.4 R96, [R35+0x800] ;  /* 0x000800002360783b */ /* 0x000f680000004200 */
[----:B------:R-:W3:Y:S04]  /*2320*/  LDSM.16.MT88.4 R108, [R37+0x800] ;  /* 0x00080000256c783b */ /* 0x000ee80000004200 */
[----:B------:R-:W4:Y:S04]  /*2330*/  LDSM.16.MT88.4 R84, [R38+0x800] ;  /* 0x000800002654783b */ /* 0x000f280000004200 */
[----:B------:R-:W-:Y:S04]  /*2340*/  LDSM.16.MT88.4 R120, [R9+0x1000] ;  /* 0x001000000978783b */ /* 0x000fe80000004200 */
[----:B------:R-:W5:Y:S01]  /*2350*/  LDSM.16.M88.4 R76, [R40+0x4000] ;  /* 0x00400000284c783b */ /* 0x000f620000000200 */
[-C--:B0-----:R-:W-:Y:S03]  /*2360*/  HMMA.16816.F32 R112, R112, R116.reuse, RZ ;  /* 0x000000747070723c */ /* 0x081fe600000018ff */
[----:B------:R-:W0:Y:S04]  /*2370*/  LDSM.16.MT88.4 R92, [R35+0x1000] ;  /* 0x00100000235c783b */ /* 0x000e280000004200 */
[----:B------:R-:W0:Y:S01]  /*2380*/  LDSM.16.MT88.4 R104, [R37+0x1000] ;  /* 0x001000002568783b */ /* 0x000e220000004200 */
[-C--:B-1----:R-:W-:Y:S08]  /*2390*/  HMMA.16816.F32 R124, R124, R116.reuse, RZ ;  /* 0x000000747c7c723c */ /* 0x082ff000000018ff */
[-C--:B--2---:R-:W-:Y:S08]  /*23a0*/  HMMA.16816.F32 R80, R80, R116.reuse, RZ ;  /* 0x000000745050723c */ /* 0x084ff000000018ff */
[----:B---3--:R-:W-:Y:S08]  /*23b0*/  HMMA.16816.F32 R100, R100, R116, RZ ;  /* 0x000000746464723c */ /* 0x008ff000000018ff */
[-C--:B----4-:R-:W-:Y:S01]  /*23c0*/  HMMA.16816.F32 R88, R88, R118.reuse, R112 ;  /* 0x000000765858723c */ /* 0x090fe20000001870 */
[----:B------:R-:W1:Y:S07]  /*23d0*/  LDSM.16.MT88.4 R112, [R38+0x1000] ;  /* 0x001000002670783b */ /* 0x000e6e0000004200 */
[-C--:B-----5:R-:W-:Y:S01]  /*23e0*/  HMMA.16816.F32 R96, R96, R118.reuse, R124 ;  /* 0x000000766060723c */ /* 0x0a0fe2000000187c */
[----:B------:R-:W2:Y:S07]  /*23f0*/  LDSM.16.MT88.4 R124, [R9+0x1800] ;  /* 0x00180000097c783b */ /* 0x000eae0000004200 */
[-C--:B------:R-:W-:Y:S01]  /*2400*/  HMMA.16816.F32 R108, R108, R118.reuse, R80 ;  /* 0x000000766c6c723c */ /* 0x080fe20000001850 */
[----:B------:R-:W3:Y:S07]  /*2410*/  LDSM.16.MT88.4 R80, [R35+0x1800] ;  /* 0x001800002350783b */ /* 0x000eee0000004200 */
[----:B------:R-:W-:Y:S01]  /*2420*/  HMMA.16816.F32 R116, R84, R118, R100 ;  /* 0x000000765474723c */ /* 0x000fe20000001864 */
[----:B------:R-:W4:Y:S04]  /*2430*/  LDSM.16.MT88.4 R84, [R37+0x1800] ;  /* 0x001800002554783b */ /* 0x000f280000004200 */
[----:B------:R-:W-:Y:S03]  /*2440*/  LDSM.16.M88.4 R100, [R36+0x4080] ;  /* 0x004080002464783b */ /* 0x000fe60000000200 */
[-C--:B------:R-:W-:Y:S01]  /*2450*/  HMMA.16816.F32 R120, R120, R76.reuse, R88 ;  /* 0x0000004c7878723c */ /* 0x080fe20000001858 */
[----:B------:R-:W5:Y:S07]  /*2460*/  LDSM.16.MT88.4 R88, [R38+0x1800] ;  /* 0x001800002658783b */ /* 0x000f6e0000004200 */
[-C--:B0-----:R-:W-:Y:S01]  /*2470*/  HMMA.16816.F32 R92, R92, R76.reuse, R96 ;  /* 0x0000004c5c5c723c */ /* 0x081fe20000001860 */
[----:B------:R-:W0:Y:S07]  /*2480*/  LDSM.16.MT88.4 R96, [R9+0x2000] ;  /* 0x002000000960783b */ /* 0x000e2e0000004200 */
[-C--:B------:R-:W-:Y:S01]  /*2490*/  HMMA.16816.F32 R104, R104, R76.reuse, R108 ;  /* 0x0000004c6868723c */ /* 0x080fe2000000186c */
[----:B------:R-:W0:Y:S07]  /*24a0*/  LDSM.16.MT88.4 R108, [R35+0x2000] ;  /* 0x00200000236c783b */ /* 0x000e2e0000004200 */
[----:B-1----:R-:W-:Y:S01]  /*24b0*/  HMMA.16816.F32 R112, R112, R76, R116 ;  /* 0x0000004c7070723c */ /* 0x002fe20000001874 */
[----:B------:R-:W1:Y:S07]  /*24c0*/  LDSM.16.MT88.4 R116, [R37+0x2000] ;  /* 0x002000002574783b */ /* 0x000e6e0000004200 */
[-C--:B--2---:R-:W-:Y:S01]  /*24d0*/  HMMA.16816.F32 R124, R124, R78.reuse, R120 ;  /* 0x0000004e7c7c723c */ /* 0x084fe20000001878 */
[----:B------:R-:W2:Y:S07]  /*24e0*/  LDSM.16.MT88.4 R120, [R38+0x2000] ;  /* 0x002000002678783b */ /* 0x000eae0000004200 */
[-C--:B---3--:R-:W-:Y:S01]  /*24f0*/  HMMA.16816.F32 R80, R80, R78.reuse, R92 ;  /* 0x0000004e5050723c */ /* 0x088fe2000000185c */
[----:B------:R-:W3:Y:S07]  /*2500*/  LDSM.16.MT88.4 R92, [R9+0x2800] ;  /* 0x00280000095c783b */ /* 0x000eee0000004200 */
[-C--:B----4-:R-:W-:Y:S01]  /*2510*/  HMMA.16816.F32 R84, R84, R78.reuse, R104 ;  /* 0x0000004e5454723c */ /* 0x090fe20000001868 */
[----:B------:R-:W4:Y:S07]  /*2520*/  LDSM.16.MT88.4 R104, [R35+0x2800] ;  /* 0x002800002368783b */ /* 0x000f2e0000004200 */
[----:B-----5:R-:W-:Y:S01]  /*2530*/  HMMA.16816.F32 R88, R88, R78, R112 ;  /* 0x0000004e5858723c */ /* 0x020fe20000001870 */
[----:B------:R-:W5:Y:S04]  /*2540*/  LDSM.16.MT88.4 R76, [R37+0x2800] ;  /* 0x00280000254c783b */ /* 0x000f680000004200 */
[----:B------:R-:W4:Y:S03]  /*2550*/  LDSM.16.MT88.4 R112, [R38+0x2800] ;  /* 0x002800002670783b */ /* 0x000f260000004200 */
[-C--:B0-----:R-:W-:Y:S01]  /*2560*/  HMMA.16816.F32 R96, R96, R100.reuse, R124 ;  /* 0x000000646060723c */ /* 0x081fe2000000187c */
[----:B------:R-:W-:Y:S07]  /*2570*/  LDSM.16.M88.4 R124, [R40+0x4080] ;  /* 0x00408000287c783b */ /* 0x000fee0000000200 */
[-C--:B------:R-:W-:Y:S01]  /*2580*/  HMMA.16816.F32 R108, R108, R100.reuse, R80 ;  /* 0x000000646c6c723c */ /* 0x080fe20000001850 */
[----:B------:R-:W0:Y:S07]  /*2590*/  LDSM.16.MT88.4 R80, [R9+0x3000] ;  /* 0x003000000950783b */ /* 0x000e2e0000004200 */
[-C--:B-1----:R-:W-:Y:S01]  /*25a0*/  HMMA.16816.F32 R84, R116, R100.reuse, R84 ;  /* 0x000000647454723c */ /* 0x082fe20000001854 */
[----:B------:R-:W1:Y:S07]  /*25b0*/  LDSM.16.MT88.4 R116, [R35+0x3000] ;  /* 0x003000002374783b */ /* 0x000e6e0000004200 */
[----:B--2---:R-:W-:Y:S01]  /*25c0*/  HMMA.16816.F32 R120, R120, R100, R88 ;  /* 0x000000647878723c */ /* 0x004fe20000001858 */
[----:B------:R-:W2:Y:S07]  /*25d0*/  LDSM.16.MT88.4 R88, [R37+0x3000] ;  /* 0x003000002558783b */ /* 0x000eae0000004200 */
[-C--:B---3--:R-:W-:Y:S01]  /*25e0*/  HMMA.16816.F32 R92, R92, R102.reuse, R96 ;  /* 0x000000665c5c723c */ /* 0x088fe20000001860 */
[----:B------:R-:W3:Y:S07]  /*25f0*/  LDSM.16.MT88.4 R96, [R9+0x3800] ;  /* 0x003800000960783b */ /* 0x000eee0000004200 */
[-C--:B----4-:R-:W-:Y:S01]  /*2600*/  HMMA.16816.F32 R104, R104, R102.reuse, R108 ;  /* 0x000000666868723c */ /* 0x090fe2000000186c */
[----:B------:R-:W4:Y:S07]  /*2610*/  LDSM.16.MT88.4 R108, [R38+0x3000] ;  /* 0x00300000266c783b */ /* 0x000f2e0000004200 */
[-C--:B-----5:R-:W-:Y:S01]  /*2620*/  HMMA.16816.F32 R76, R76, R102.reuse, R84 ;  /* 0x000000664c4c723c */ /* 0x0a0fe20000001854 */
[----:B------:R-:W5:Y:S07]  /*2630*/  LDSM.16.MT88.4 R84, [R35+0x3800] ;  /* 0x003800002354783b */ /* 0x000f6e0000004200 */
[----:B------:R-:W-:Y:S01]  /*2640*/  HMMA.16816.F32 R112, R112, R102, R120 ;  /* 0x000000667070723c */ /* 0x000fe20000001878 */
[----:B------:R-:W5:Y:S07]  /*2650*/  LDSM.16.MT88.4 R100, [R37+0x3800] ;  /* 0x003800002564783b */ /* 0x000f6e0000004200 */
[-C--:B0-----:R-:W-:Y:S01]  /*2660*/  HMMA.16816.F32 R80, R80, R124.reuse, R92 ;  /* 0x0000007c5050723c */ /* 0x081fe2000000185c */
[----:B------:R-:W0:Y:S07]  /*2670*/  LDSM.16.MT88.4 R92, [R38+0x3800] ;  /* 0x00380000265c783b */ /* 0x000e2e0000004200 */
[-C--:B-1----:R-:W-:Y:S01]  /*2680*/  HMMA.16816.F32 R104, R116, R124.reuse, R104 ;  /* 0x0000007c7468723c */ /* 0x082fe20000001868 */
[----:B------:R-:W-:Y:S07]  /*2690*/  BAR.SYNC.DEFER_BLOCKING 0x0 ;  /* 0x0000000000007b1d */ /* 0x000fee0000010000 */
[----:B--2---:R-:W-:Y:S08]  /*26a0*/  HMMA.16816.F32 R76, R88, R124, R76 ;  /* 0x0000007c584c723c */ /* 0x004ff0000000184c */
[----:B---3--:R-:W-:Y:S08]  /*26b0*/  HMMA.16816.F32 R80, R96, R126, R80 ;  /* 0x0000007e6050723c */ /* 0x008ff00000001850 */
[----:B----4-:R-:W-:Y:S08]  /*26c0*/  HMMA.16816.F32 R108, R108, R124, R112 ;  /* 0x0000007c6c6c723c */ /* 0x010ff00000001870 */
[-C--:B-----5:R-:W-:Y:S08]  /*26d0*/  HMMA.16816.F32 R84, R84, R126.reuse, R104 ;  /* 0x0000007e5454723c */ /* 0x0a0ff00000001868 */
[----:B------:R-:W-:Y:S07]  /*26e0*/  HMMA.16816.F32 R76, R100, R126, R76 ;  /* 0x0000007e644c723c */ /* 0x000fee000000184c */
[----:B------:R-:W-:Y:S01]  /*26f0*/  IADD3 R101, P0, R27, UR6, RZ ;  /* 0x000000061b657c10 */ /* 0x000fe2000ff1e0ff */
[----:B------:R-:W-:-:S03]  /*2700*/  FMUL R80, R80, c[0x0][0x188] ;  /* 0x0000620050507a20 */ /* 0x000fc60000400000 */
[CC--:B------:R-:W-:Y:S01]  /*2710*/  ISETP.GT.U32.AND P2, PT, R101.reuse, R43.reuse, PT ;  /* 0x0000002b6500720c */ /* 0x0c0fe20003f44070 */
[----:B------:R-:W-:Y:S01]  /*2720*/  IMAD.X R100, RZ, RZ, UR7, P0 ;  /* 0x00000007ff647e24 */ /* 0x000fe200080e06ff */
[C---:B------:R-:W-:Y:S02]  /*2730*/  ISETP.GE.U32.AND P0, PT, R101.reuse, R43, PT ;  /* 0x0000002b6500720c */ /* 0x040fe40003f06070 */
[CC--:B------:R-:W-:Y:S02]  /*2740*/  ISETP.GT.U32.AND P3, PT, R101.reuse, R128.reuse, PT ;  /* 0x000000806500720c */ /* 0x0c0fe40003f64070 */
[----:B------:R-:W-:Y:S01]  /*2750*/  ISETP.GE.U32.AND P1, PT, R101, R128, PT ;  /* 0x000000806500720c */ /* 0x000fe20003f26070 */
[----:B------:R-:W-:Y:S01]  /*2760*/  FMUL R81, R81, c[0x0][0x188] ;  /* 0x0000620051517a20 */ /* 0x000fe20000400000 */
[----:B------:R-:W-:Y:S01]  /*2770*/  ISETP.GT.U32.AND.EX P2, PT, R100, RZ, PT, P2 ;  /* 0x000000ff6400720c */ /* 0x000fe20003f44120 */
[----:B------:R-:W-:Y:S01]  /*2780*/  FMUL R82, R82, c[0x0][0x188] ;  /* 0x0000620052527a20 */ /* 0x000fe20000400000 */
[C---:B------:R-:W-:Y:S01]  /*2790*/  ISETP.GE.U32.AND.EX P0, PT, R100.reuse, RZ, PT, P0 ;  /* 0x000000ff6400720c */ /* 0x040fe20003f06100 */
[----:B------:R-:W-:Y:S01]  /*27a0*/  FMUL R83, R83, c[0x0][0x188] ;  /* 0x0000620053537a20 */ /* 0x000fe20000400000 */
[C---:B------:R-:W-:Y:S01]  /*27b0*/  ISETP.GT.U32.AND.EX P3, PT, R100.reuse, RZ, PT, P3 ;  /* 0x000000ff6400720c */ /* 0x040fe20003f64130 */
[----:B0-----:R-:W-:Y:S01]  /*27c0*/  HMMA.16816.F32 R92, R92, R126, R108 ;  /* 0x0000007e5c5c723c */ /* 0x001fe2000000186c */
[----:B------:R-:W-:Y:S01]  /*27d0*/  ISETP.GE.U32.AND.EX P1, PT, R100, RZ, PT, P1 ;  /* 0x000000ff6400720c */ /* 0x000fe20003f26110 */
[----:B------:R-:W-:Y:S01]  /*27e0*/  FMUL R97, R87, c[0x0][0x188] ;  /* 0x0000620057617a20 */ /* 0x000fe20000400000 */
[----:B------:R-:W-:-:S02]  /*27f0*/  FSEL R90, R80, -INF , !P2 ;  /* 0xff800000505a7808 */ /* 0x000fc40005000000 */
[----:B------:R-:W-:Y:S02]  /*2800*/  FSEL R91, R81, -INF , !P0 ;  /* 0xff800000515b7808 */ /* 0x000fe40004000000 */
[CC--:B------:R-:W-:Y:S02]  /*2810*/  ISETP.GT.U32.AND P2, PT, R101.reuse, R130.reuse, PT ;  /* 0x000000826500720c */ /* 0x0c0fe40003f44070 */
[----:B------:R-:W-:Y:S02]  /*2820*/  ISETP.GE.U32.AND P0, PT, R101, R130, PT ;  /* 0x000000826500720c */ /* 0x000fe40003f06070 */
[----:B------:R-:W-:Y:S02]  /*2830*/  FSEL R89, R82, -INF , !P3 ;  /* 0xff80000052597808 */ /* 0x000fe40005800000 */
[----:B------:R-:W-:Y:S02]  /*2840*/  FSEL R87, R83, -INF , !P1 ;  /* 0xff80000053577808 */ /* 0x000fe40004800000 */
[----:B------:R-:W-:-:S02]  /*2850*/  ISETP.GT.U32.AND P3, PT, R101, R132, PT ;  /* 0x000000846500720c */ /* 0x000fc40003f64070 */
[----:B------:R-:W-:Y:S01]  /*2860*/  ISETP.GE.U32.AND P1, PT, R101, R132, PT ;  /* 0x000000846500720c */ /* 0x000fe20003f26070 */
[----:B------:R-:W-:Y:S01]  /*2870*/  FMUL R84, R84, c[0x0][0x188] ;  /* 0x0000620054547a20 */ /* 0x000fe20000400000 */
[C---:B------:R-:W-:Y:S01]  /*2880*/  ISETP.GT.U32.AND.EX P2, PT, R100.reuse, RZ, PT, P2 ;  /* 0x000000ff6400720c */ /* 0x040fe20003f44120 */
[----:B------:R-:W-:Y:S01]  /*2890*/  FMUL R85, R85, c[0x0][0x188] ;  /* 0x0000620055557a20 */ /* 0x000fe20000400000 */
[----:B------:R-:W-:Y:S01]  /*28a0*/  ISETP.GE.U32.AND.EX P0, PT, R100, RZ, PT, P0 ;  /* 0x000000ff6400720c */ /* 0x000fe20003f06100 */
[----:B------:R-:W-:Y:S01]  /*28b0*/  FMUL R96, R86, c[0x0][0x188] ;  /* 0x0000620056607a20 */ /* 0x000fe20000400000 */
[C---:B------:R-:W-:Y:S02]  /*28c0*/  ISETP.GT.U32.AND.EX P3, PT, R100.reuse, RZ, PT, P3 ;  /* 0x000000ff6400720c */ /* 0x040fe40003f64130 */
[----:B------:R-:W-:Y:S02]  /*28d0*/  ISETP.GE.U32.AND.EX P1, PT, R100, RZ, PT, P1 ;  /* 0x000000ff6400720c */ /* 0x000fe40003f26110 */
        /* <DEDUP_REMOVED lines=13> */
[C---:B------:R-:W-:Y:S01]  /*29b0*/  ISETP.GT.U32.AND.EX P3, PT, R100.reuse, RZ, PT, P3 ;  /* 0x000000ff6400720c */ /* 0x040fe20003f64130 */
[----:B------:R-:W-:Y:S01]  /*29c0*/  FMUL R99, R79, c[0x0][0x188] ;  /* 0x000062004f637a20 */ /* 0x000fe20000400000 */
        /* <DEDUP_REMOVED lines=17> */
[----:B------:R-:W-:-:S02]  /*2ae0*/  FMNMX R92, R90, R91, !PT ;  /* 0x0000005b5a5c7209 */ /* 0x000fc40007800000 */
[----:B------:R-:W-:Y:S02]  /*2af0*/  FMNMX R93, R89, R87, !PT ;  /* 0x00000057595d7209 */ /* 0x000fe40007800000 */
[----:B------:R-:W-:Y:S02]  /*2b00*/  FSEL R85, R85, -INF , !P2 ;  /* 0xff80000055557808 */ /* 0x000fe40005000000 */
[----:B------:R-:W-:Y:S02]  /*2b10*/  FSEL R82, R82, -INF , !P0 ;  /* 0xff80000052527808 */ /* 0x000fe40004000000 */
[----:B------:R-:W-:Y:S02]  /*2b20*/  FMNMX R94, R88, R86, !PT ;  /* 0x00000056585e7209 */ /* 0x000fe40007800000 */
[----:B------:R-:W-:Y:S02]  /*2b30*/  FSEL R84, R84, -INF , !P3 ;  /* 0xff80000054547808 */ /* 0x000fe40005800000 */
[----:B------:R-:W-:-:S02]  /*2b40*/  FSEL R83, R83, -INF , !P1 ;  /* 0xff80000053537808 */ /* 0x000fc40004800000 */
[----:B------:R-:W-:Y:S01]  /*2b50*/  FMNMX R95, R80, R81, !PT ;  /* 0x00000051505f7209 */ /* 0x000fe20007800000 */
[----:B------:R-:W0:Y:S01]  /*2b60*/  SHFL.BFLY PT, R101, R92, 0x2, 0x1f ;  /* 0x0c401f005c657f89 */ /* 0x000e2200000e0000 */
[----:B------:R-:W-:Y:S02]  /*2b70*/  FMNMX R96, R79, R78, !PT ;  /* 0x0000004e4f607209 */ /* 0x000fe40007800000 */
[----:B------:R-:W-:Y:S01]  /*2b80*/  FMNMX R97, R76, R77, !PT ;  /* 0x0000004d4c617209 */ /* 0x000fe20007800000 */
[----:B------:R-:W1:Y:S01]  /*2b90*/  SHFL.BFLY PT, R100, R93, 0x2, 0x1f ;  /* 0x0c401f005d647f89 */ /* 0x000e6200000e0000 */
[----:B------:R-:W-:Y:S02]  /*2ba0*/  FMNMX R98, R85, R82, !PT ;  /* 0x0000005255627209 */ /* 0x000fe40007800000 */
[----:B------:R-:W-:Y:S01]  /*2bb0*/  FMNMX R99, R84, R83, !PT ;  /* 0x0000005354637209 */ /* 0x000fe20007800000 */
[----:B------:R-:W2:Y:S04]  /*2bc0*/  SHFL.BFLY PT, R103, R94, 0x2, 0x1f ;  /* 0x0c401f005e677f89 */ /* 0x000ea800000e0000 */
[----:B------:R-:W3:Y:S04]  /*2bd0*/  SHFL.BFLY PT, R102, R95, 0x2, 0x1f ;  /* 0x0c401f005f667f89 */ /* 0x000ee800000e0000 */
[----:B------:R-:W4:Y:S04]  /*2be0*/  SHFL.BFLY PT, R105, R96, 0x2, 0x1f ;  /* 0x0c401f0060697f89 */ /* 0x000f2800000e0000 */
[----:B------:R-:W5:Y:S04]  /*2bf0*/  SHFL.BFLY PT, R104, R97, 0x2, 0x1f ;  /* 0x0c401f0061687f89 */ /* 0x000f6800000e0000 */
[----:B------:R-:W5:Y:S04]  /*2c00*/  SHFL.BFLY PT, R107, R98, 0x2, 0x1f ;  /* 0x0c401f00626b7f89 */ /* 0x000f6800000e0000 */
[----:B------:R-:W5:Y:S01]  /*2c10*/  SHFL.BFLY PT, R106, R99, 0x2, 0x1f ;  /* 0x0c401f00636a7f89 */ /* 0x000f6200000e0000 */
[----:B0-----:R-:W-:-:S02]  /*2c20*/  FMNMX R101, R92, R101, !PT ;  /* 0x000000655c657209 */ /* 0x001fc40007800000 */
[----:B-1----:R-:W-:Y:S02]  /*2c30*/  FMNMX R100, R93, R100, !PT ;  /* 0x000000645d647209 */ /* 0x002fe40007800000 */
[----:B--2---:R-:W-:Y:S01]  /*2c40*/  FMNMX R103, R94, R103, !PT ;  /* 0x000000675e677209 */ /* 0x004fe20007800000 */
[----:B------:R-:W0:Y:S01]  /*2c50*/  SHFL.BFLY PT, R92, R101, 0x1, 0x1f ;  /* 0x0c201f00655c7f89 */ /* 0x000e2200000e0000 */
[----:B---3--:R-:W-:-:S03]  /*2c60*/  FMNMX R102, R95, R102, !PT ;  /* 0x000000665f667209 */ /* 0x008fc60007800000 */
[----:B------:R-:W1:Y:S01]  /*2c70*/  SHFL.BFLY PT, R93, R100, 0x1, 0x1f ;  /* 0x0c201f00645d7f89 */ /* 0x000e6200000e0000 */
[----:B----4-:R-:W-:-:S03]  /*2c80*/  FMNMX R105, R96, R105, !PT ;  /* 0x0000006960697209 */ /* 0x010fc60007800000 */
[----:B------:R-:W2:Y:S01]  /*2c90*/  SHFL.BFLY PT, R94, R103, 0x1, 0x1f ;  /* 0x0c201f00675e7f89 */ /* 0x000ea200000e0000 */
[----:B-----5:R-:W-:-:S03]  /*2ca0*/  FMNMX R104, R97, R104, !PT ;  /* 0x0000006861687209 */ /* 0x020fc60007800000 */
[----:B------:R-:W3:Y:S01]  /*2cb0*/  SHFL.BFLY PT, R95, R102, 0x1, 0x1f ;  /* 0x0c201f00665f7f89 */ /* 0x000ee200000e0000 */
[----:B------:R-:W-:-:S03]  /*2cc0*/  FMNMX R107, R98, R107, !PT ;  /* 0x0000006b626b7209 */ /* 0x000fc60007800000 */
[----:B------:R-:W4:Y:S01]  /*2cd0*/  SHFL.BFLY PT, R96, R105, 0x1, 0x1f ;  /* 0x0c201f0069607f89 */ /* 0x000f2200000e0000 */
[----:B------:R-:W-:-:S03]  /*2ce0*/  FMNMX R106, R99, R106, !PT ;  /* 0x0000006a636a7209 */ /* 0x000fc60007800000 */
[----:B------:R-:W5:Y:S04]  /*2cf0*/  SHFL.BFLY PT, R97, R104, 0x1, 0x1f ;  /* 0x0c201f0068617f89 */ /* 0x000f6800000e0000 */
[----:B------:R-:W5:Y:S04]  /*2d00*/  SHFL.BFLY PT, R98, R107, 0x1, 0x1f ;  /* 0x0c201f006b627f89 */ /* 0x000f6800000e0000 */
[----:B------:R-:W5:Y:S01]  /*2d10*/  SHFL.BFLY PT, R99, R106, 0x1, 0x1f ;  /* 0x0c201f006a637f89 */ /* 0x000f6200000e0000 */
[----:B0-----:R-:W-:Y:S02]  /*2d20*/  FMNMX R108, R101, R92, !PT ;  /* 0x0000005c656c7209 */ /* 0x001fe40007800000 */
[----:B-1----:R-:W-:-:S02]  /*2d30*/  FMNMX R110, R100, R93, !PT ;  /* 0x0000005d646e7209 */ /* 0x002fc40007800000 */
[----:B--2---:R-:W-:Y:S01]  /*2d40*/  FMNMX R112, R103, R94, !PT ;  /* 0x0000005e67707209 */ /* 0x004fe20007800000 */
[----:B------:R-:W-:Y:S01]  /*2d50*/  @P6 STS [R11+0x4000], R108 ;  /* 0x0040006c0b006388 */ /* 0x000fe20000000800 */
[----:B---3--:R-:W-:-:S03]  /*2d60*/  FMNMX R114, R102, R95, !PT ;  /* 0x0000005f66727209 */ /* 0x008fc60007800000 */
[----:B------:R-:W-:Y:S01]  /*2d70*/  @P6 STS [R13+0x4000], R110 ;  /* 0x0040006e0d006388 */ /* 0x000fe20000000800 */
[----:B----4-:R-:W-:-:S03]  /*2d80*/  FMNMX R96, R105, R96, !PT ;  /* 0x0000006069607209 */ /* 0x010fc60007800000 */
[----:B------:R-:W-:Y:S01]  /*2d90*/  @P6 STS [R15+0x4000], R112 ;  /* 0x004000700f006388 */ /* 0x000fe20000000800 */
[----:B-----5:R-:W-:-:S03]  /*2da0*/  FMNMX R100, R104, R97, !PT ;  /* 0x0000006168647209 */ /* 0x020fc60007800000 */
[----:B------:R-:W-:Y:S01]  /*2db0*/  @P6 STS [R17+0x4000], R114 ;  /* 0x0040007211006388 */ /* 0x000fe20000000800 */
[----:B------:R-:W-:-:S03]  /*2dc0*/  FMNMX R98, R107, R98, !PT ;  /* 0x000000626b627209 */ /* 0x000fc60007800000 */
[----:B------:R-:W-:Y:S01]  /*2dd0*/  @P6 STS [R19+0x4000], R96 ;  /* 0x0040006013006388 */ /* 0x000fe20000000800 */
[----:B------:R-:W-:-:S03]  /*2de0*/  FMNMX R102, R106, R99, !PT ;  /* 0x000000636a667209 */ /* 0x000fc60007800000 */
[----:B------:R-:W-:Y:S04]  /*2df0*/  @P6 STS [R21+0x4000], R100 ;  /* 0x0040006415006388 */ /* 0x000fe80000000800 */
[----:B------:R-:W-:Y:S04]  /*2e00*/  @P6 STS [R23+0x4000], R98 ;  /* 0x0040006217006388 */ /* 0x000fe80000000800 */
[----:B------:R-:W-:Y:S04]  /*2e10*/  @P6 STS [R25+0x4000], R102 ;  /* 0x0040006619006388 */ /* 0x000fe80000000800 */
[----:B------:R-:W-:Y:S06]  /*2e20*/  BAR.SYNC.DEFER_BLOCKING 0x0 ;  /* 0x0000000000007b1d */ /* 0x000fec0000010000 */
[----:B------:R-:W0:Y:S04]  /*2e30*/  LDS R92, [R156.X4+0x4000] ;  /* 0x004000009c5c7984 */ /* 0x000e280000004800 */
[----:B0-----:R-:W0:Y:S02]  /*2e40*/  SHFL.BFLY PT, R93, R92, 0x2, 0x1f ;  /* 0x0c401f005c5d7f89 */ /* 0x001e2400000e0000 */
[----:B0-----:R-:W-:-:S05]  /*2e50*/  FMNMX R93, R92, R93, !PT ;  /* 0x0000005d5c5d7209 */ /* 0x001fca0007800000 */
[----:B------:R-:W0:Y:S02]  /*2e60*/  SHFL.BFLY PT, R94, R93, 0x1, 0x1f ;  /* 0x0c201f005d5e7f89 */ /* 0x000e2400000e0000 */
[----:B0-----:R-:W-:-:S05]  /*2e70*/  FMNMX R95, R93, R94, !PT ;  /* 0x0000005e5d5f7209 */ /* 0x001fca0007800000 */
[----:B------:R-:W-:Y:S04]  /*2e80*/  @!P5 STS [R156.X4+0x4000], R95 ;  /* 0x0040005f9c00d388 */ /* 0x000fe80000004800 */
[----:B------:R-:W-:Y:S06]  /*2e90*/  BAR.SYNC.DEFER_BLOCKING 0x0 ;  /* 0x0000000000007b1d */ /* 0x000fec0000010000 */
[----:B------:R-:W0:Y:S04]  /*2ea0*/  LDS R123, [R155.X4+0x4000] ;  /* 0x004000009b7b7984 */ /* 0x000e280000004800 */
[----:B------:R-:W1:Y:S04]  /*2eb0*/  LDS R122, [R129.X16+0x4000] ;  /* 0x00400000817a7984 */ /* 0x000e68000000c800 */
[----:B------:R-:W2:Y:S04]  /*2ec0*/  LDS R121, [R131.X16+0x4000] ;  /* 0x0040000083797984 */ /* 0x000ea8000000c800 */
[----:B------:R-:W3:Y:S04]  /*2ed0*/  LDS R120, [R133.X16+0x4000] ;  /* 0x0040000085787984 */ /* 0x000ee8000000c800 */
[----:B------:R-:W4:Y:S04]  /*2ee0*/  LDS R119, [R135.X16+0x4000] ;  /* 0x0040000087777984 */ /* 0x000f28000000c800 */
[----:B------:R-:W5:Y:S04]  /*2ef0*/  LDS R118, [R137.X16+0x4000] ;  /* 0x0040000089767984 */ /* 0x000f68000000c800 */
[----:B------:R-:W5:Y:S04]  /*2f00*/  LDS R117, [R139.X16+0x4000] ;  /* 0x004000008b757984 */ /* 0x000f68000000c800 */
[----:B------:R-:W5:Y:S01]  /*2f10*/  LDS R116, [R141.X16+0x4000] ;  /* 0x004000008d747984 */ /* 0x000f62000000c800 */
[----:B0-----:R-:W-:-:S02]  /*2f20*/  FMNMX R123, R123, R164, !PT ;  /* 0x000000a47b7b7209 */ /* 0x001fc40007800000 */
[----:B-1----:R-:W-:-:S03]  /*2f30*/  FMNMX R122, R122, R163, !PT ;  /* 0x000000a37a7a7209 */ /* 0x002fc60007800000 */
[--C-:B------:R-:W-:Y:S01]  /*2f40*/  FADD R90, R90, -R123.reuse ;  /* 0x8000007b5a5a7221 */ /* 0x100fe20000000000 */
[----:B--2---:R-:W-:Y:S01]  /*2f50*/  FMNMX R121, R121, R162, !PT ;  /* 0x000000a279797209 */ /* 0x004fe20007800000 */
[----:B------:R-:W-:Y:S01]  /*2f60*/  FADD R91, R91, -R123 ;  /* 0x8000007b5b5b7221 */ /* 0x000fe20000000000 */
[----:B---3--:R-:W-:Y:S01]  /*2f70*/  FMNMX R120, R120, R161, !PT ;  /* 0x000000a178787209 */ /* 0x008fe20007800000 */
[--C-:B------:R-:W-:Y:S01]  /*2f80*/  FADD R89, R89, -R122.reuse ;  /* 0x8000007a59597221 */ /* 0x100fe20000000000 */
[----:B----4-:R-:W-:Y:S01]  /*2f90*/  FMNMX R119, R119, R160, !PT ;  /* 0x000000a077777209 */ /* 0x010fe20007800000 */
[----:B------:R-:W-:Y:S01]  /*2fa0*/  FADD R87, R87, -R122 ;  /* 0x8000007a57577221 */ /* 0x000fe20000000000 */
[----:B-----5:R-:W-:Y:S01]  /*2fb0*/  FMNMX R118, R118, R159, !PT ;  /* 0x0000009f76767209 */ /* 0x020fe20007800000 */
[--C-:B------:R-:W-:Y:S02]  /*2fc0*/  FADD R88, R88, -R121.reuse ;  /* 0x8000007958587221 */ /* 0x100fe40000000000 */
[----:B------:R-:W-:Y:S01]  /*2fd0*/  FADD R86, R86, -R121 ;  /* 0x8000007956567221 */ /* 0x000fe20000000000 */
[----:B------:R-:W-:Y:S01]  /*2fe0*/  FMNMX R117, R117, R158, !PT ;  /* 0x0000009e75757209 */ /* 0x000fe20007800000 */
[----:B------:R-:W-:-:S02]  /*2ff0*/  FADD R80, R80, -R120 ;  /* 0x8000007850507221 */ /* 0x000fc40000000000 */
[----:B------:R-:W-:Y:S01]  /*3000*/  FADD R81, R81, -R120 ;  /* 0x8000007851517221 */ /* 0x000fe20000000000 */
[----:B------:R-:W-:Y:S01]  /*3010*/  FMNMX R116, R116, R157, !PT ;  /* 0x0000009d74747209 */ /* 0x000fe20007800000 */
[----:B------:R-:W-:Y:S02]  /*3020*/  FMUL R90, R90, 1.4426950216293334961 ;  /* 0x3fb8aa3b5a5a7820 */ /* 0x000fe40000400000 */
[----:B------:R-:W-:Y:S02]  /*3030*/  FMUL R91, R91, 1.4426950216293334961 ;  /* 0x3fb8aa3b5b5b7820 */ /* 0x000fe40000400000 */
[--C-:B------:R-:W-:Y:S02]  /*3040*/  FADD R79, R79, -R119.reuse ;  /* 0x800000774f4f7221 */ /* 0x100fe40000000000 */
[----:B------:R-:W-:Y:S02]  /*3050*/  FADD R78, R78, -R119 ;  /* 0x800000774e4e7221 */ /* 0x000fe40000000000 */
[----:B------:R-:W-:-:S02]  /*3060*/  FMUL R89, R89, 1.4426950216293334961 ;  /* 0x3fb8aa3b59597820 */ /* 0x000fc40000400000 */
[----:B------:R-:W-:Y:S02]  /*3070*/  FMUL R87, R87, 1.4426950216293334961 ;  /* 0x3fb8aa3b57577820 */ /* 0x000fe40000400000 */
[--C-:B------:R-:W-:Y:S02]  /*3080*/  FADD R76, R76, -R118.reuse ;  /* 0x800000764c4c7221 */ /* 0x100fe40000000000 */
[----:B------:R-:W-:Y:S02]  /*3090*/  FADD R77, R77, -R118 ;  /* 0x800000764d4d7221 */ /* 0x000fe40000000000 */
[----:B------:R-:W-:Y:S02]  /*30a0*/  FMUL R88, R88, 1.4426950216293334961 ;  /* 0x3fb8aa3b58587820 */ /* 0x000fe40000400000 */
[----:B------:R-:W-:Y:S02]  /*30b0*/  FMUL R86, R86, 1.4426950216293334961 ;  /* 0x3fb8aa3b56567820 */ /* 0x000fe40000400000 */
[----:B------:R-:W-:-:S02]  /*30c0*/  FADD R85, R85, -R117 ;  /* 0x8000007555557221 */ /* 0x000fc40000000000 */
[----:B------:R-:W-:Y:S01]  /*30d0*/  FADD R82, R82, -R117 ;  /* 0x8000007552527221 */ /* 0x000fe20000000000 */
[----:B------:R-:W-:Y:S01]  /*30e0*/  MUFU.EX2 R108, R90 ;  /* 0x0000005a006c7308 */ /* 0x000fe20000000800 */
[----:B------:R-:W-:Y:S02]  /*30f0*/  FMUL R80, R80, 1.4426950216293334961 ;  /* 0x3fb8aa3b50507820 */ /* 0x000fe40000400000 */
[----:B------:R-:W-:Y:S02]  /*3100*/  FMUL R81, R81, 1.4426950216293334961 ;  /* 0x3fb8aa3b51517820 */ /* 0x000fe40000400000 */
[--C-:B------:R-:W-:Y:S02]  /*3110*/  FADD R84, R84, -R116.reuse ;  /* 0x8000007454547221 */ /* 0x100fe40000000000 */
[----:B------:R-:W-:Y:S01]  /*3120*/  FADD R83, R83, -R116 ;  /* 0x8000007453537221 */ /* 0x000fe20000000000 */
[----:B------:R-:W0:Y:S01]  /*3130*/  MUFU.EX2 R109, R91 ;  /* 0x0000005b006d7308 */ /* 0x000e220000000800 */
[----:B------:R-:W-:-:S02]  /*3140*/  FMUL R79, R79, 1.4426950216293334961 ;  /* 0x3fb8aa3b4f4f7820 */ /* 0x000fc40000400000 */
[----:B------:R-:W-:Y:S02]  /*3150*/  FMUL R78, R78, 1.4426950216293334961 ;  /* 0x3fb8aa3b4e4e7820 */ /* 0x000fe40000400000 */
[----:B------:R-:W-:Y:S02]  /*3160*/  FMUL R76, R76, 1.4426950216293334961 ;  /* 0x3fb8aa3b4c4c7820 */ /* 0x000fe40000400000 */
[----:B------:R-:W-:Y:S01]  /*3170*/  FMUL R77, R77, 1.4426950216293334961 ;  /* 0x3fb8aa3b4d4d7820 */ /* 0x000fe20000400000 */
[----:B------:R-:W-:Y:S01]  /*3180*/  MUFU.EX2 R110, R89 ;  /* 0x00000059006e7308 */ /* 0x000fe20000000800 */
[----:B------:R-:W-:Y:S02]  /*3190*/  FMUL R85, R85, 1.4426950216293334961 ;  /* 0x3fb8aa3b55557820 */ /* 0x000fe40000400000 */
[----:B------:R-:W-:Y:S02]  /*31a0*/  FMUL R82, R82, 1.4426950216293334961 ;  /* 0x3fb8aa3b52527820 */ /* 0x000fe40000400000 */
[----:B------:R-:W-:-:S03]  /*31b0*/  FMUL R84, R84, 1.4426950216293334961 ;  /* 0x3fb8aa3b54547820 */ /* 0x000fc60000400000 */
[----:B------:R-:W1:Y:S01]  /*31c0*/  MUFU.EX2 R111, R87 ;  /* 0x00000057006f7308 */ /* 0x000e620000000800 */
[----:B------:R-:W-:-:S07]  /*31d0*/  FMUL R83, R83, 1.4426950216293334961 ;  /* 0x3fb8aa3b53537820 */ /* 0x000fce0000400000 */
[----:B------:R-:W-:Y:S08]  /*31e0*/  MUFU.EX2 R112, R88 ;  /* 0x0000005800707308 */ /* 0x000ff00000000800 */
[----:B------:R-:W2:Y:S08]  /*31f0*/  MUFU.EX2 R113, R86 ;  /* 0x0000005600717308 */ /* 0x000eb00000000800 */
[----:B------:R-:W-:Y:S08]  /*3200*/  MUFU.EX2 R114, R80 ;  /* 0x0000005000727308 */ /* 0x000ff00000000800 */
[----:B------:R-:W3:Y:S08]  /*3210*/  MUFU.EX2 R115, R81 ;  /* 0x0000005100737308 */ /* 0x000ef00000000800 */
[----:B------:R-:W-:Y:S08]  /*3220*/  MUFU.EX2 R124, R79 ;  /* 0x0000004f007c7308 */ /* 0x000ff00000000800 */
[----:B------:R-:W4:Y:S08]  /*3230*/  MUFU.EX2 R125, R78 ;  /* 0x0000004e007d7308 */ /* 0x000f300000000800 */
[----:B------:R0:W-:Y:S08]  /*3240*/  MUFU.EX2 R126, R76 ;  /* 0x0000004c007e7308 */ /* 0x0001f00000000800 */
[----:B------:R1:W5:Y:S08]  /*3250*/  MUFU.EX2 R127, R77 ;  /* 0x0000004d007f7308 */ /* 0x0003700000000800 */
[----:B------:R-:W-:Y:S08]  /*3260*/  MUFU.EX2 R165, R85 ;  /* 0x0000005500a57308 */ /* 0x000ff00000000800 */
[----:B------:R-:W0:Y:S08]  /*3270*/  MUFU.EX2 R230, R82 ;  /* 0x0000005200e67308 */ /* 0x000e300000000800 */
[----:B------:R0:W-:Y:S08]  /*3280*/  MUFU.EX2 R231, R84 ;  /* 0x0000005400e77308 */ /* 0x0001f00000000800 */
[----:B------:R-:W5:Y:S01]  /*3290*/  MUFU.EX2 R232, R83 ;  /* 0x0000005300e87308 */ /* 0x000f620000000800 */
[----:B0-----:R-:W-:-:S02]  /*32a0*/  FADD R76, R108, R109 ;  /* 0x0000006d6c4c7221 */ /* 0x001fc40000000000 */
[----:B-1----:R-:W-:Y:S02]  /*32b0*/  FADD R77, R110, R111 ;  /* 0x0000006f6e4d7221 */ /* 0x002fe40000000000 */
[----:B--2---:R-:W-:Y:S02]  /*32c0*/  FADD R78, R112, R113 ;  /* 0x00000071704e7221 */ /* 0x004fe40000000000 */
[----:B---3--:R-:W-:Y:S01]  /*32d0*/  FADD R79, R114, R115 ;  /* 0x00000073724f7221 */ /* 0x008fe20000000000 */
[----:B------:R-:W0:Y:S01]  /*32e0*/  SHFL.BFLY PT, R87, R76, 0x2, 0x1f ;  /* 0x0c401f004c577f89 */ /* 0x000e2200000e0000 */
[----:B----4-:R-:W-:Y:S02]  /*32f0*/  FADD R80, R124, R125 ;  /* 0x0000007d7c507221 */ /* 0x010fe40000000000 */
[----:B-----5:R-:W-:Y:S01]  /*3300*/  FADD R81, R126, R127 ;  /* 0x0000007f7e517221 */ /* 0x020fe20000000000 */
[----:B------:R-:W1:Y:S01]  /*3310*/  SHFL.BFLY PT, R84, R77, 0x2, 0x1f ;  /* 0x0c401f004d547f89 */ /* 0x000e6200000e0000 */
[----:B------:R-:W-:-:S02]  /*3320*/  FADD R82, R165, R230 ;  /* 0x000000e6a5527221 */ /* 0x000fc40000000000 */
[----:B------:R-:W-:Y:S01]  /*3330*/  FADD R85, R231, R232 ;  /* 0x000000e8e7557221 */ /* 0x000fe20000000000 */
[----:B------:R-:W2:Y:S04]  /*3340*/  SHFL.BFLY PT, R83, R78, 0x2, 0x1f ;  /* 0x0c401f004e537f89 */ /* 0x000ea800000e0000 */
[----:B------:R-:W3:Y:S04]  /*3350*/  SHFL.BFLY PT, R86, R79, 0x2, 0x1f ;  /* 0x0c401f004f567f89 */ /* 0x000ee800000e0000 */
[----:B------:R-:W4:Y:S04]  /*3360*/  SHFL.BFLY PT, R89, R80, 0x2, 0x1f ;  /* 0x0c401f0050597f89 */ /* 0x000f2800000e0000 */
[----:B------:R-:W5:Y:S04]  /*3370*/  SHFL.BFLY PT, R88, R81, 0x2, 0x1f ;  /* 0x0c401f0051587f89 */ /* 0x000f6800000e0000 */
[----:B------:R-:W5:Y:S04]  /*3380*/  SHFL.BFLY PT, R91, R82, 0x2, 0x1f ;  /* 0x0c401f00525b7f89 */ /* 0x000f6800000e0000 */
[----:B------:R-:W5:Y:S01]  /*3390*/  SHFL.BFLY PT, R90, R85, 0x2, 0x1f ;  /* 0x0c401f00555a7f89 */ /* 0x000f6200000e0000 */
[----:B0-----:R-:W-:-:S02]  /*33a0*/  FADD R87, R76, R87 ;  /* 0x000000574c577221 */ /* 0x001fc40000000000 */
[----:B-1----:R-:W-:Y:S02]  /*33b0*/  FADD R84, R77, R84 ;  /* 0x000000544d547221 */ /* 0x002fe40000000000 */
[----:B--2---:R-:W-:Y:S01]  /*33c0*/  FADD R83, R78, R83 ;  /* 0x000000534e537221 */ /* 0x004fe20000000000 */
[----:B------:R-:W0:Y:S01]  /*33d0*/  SHFL.BFLY PT, R76, R87, 0x1, 0x1f ;  /* 0x0c201f00574c7f89 */ /* 0x000e2200000e0000 */
[----:B---3--:R-:W-:-:S03]  /*33e0*/  FADD R86, R79, R86 ;  /* 0x000000564f567221 */ /* 0x008fc60000000000 */
[----:B------:R-:W1:Y:S01]  /*33f0*/  SHFL.BFLY PT, R77, R84, 0x1, 0x1f ;  /* 0x0c201f00544d7f89 */ /* 0x000e6200000e0000 */
[----:B----4-:R-:W-:-:S03]  /*3400*/  FADD R89, R80, R89 ;  /* 0x0000005950597221 */ /* 0x010fc60000000000 */
[----:B------:R-:W2:Y:S01]  /*3410*/  SHFL.BFLY PT, R78, R83, 0x1, 0x1f ;  /* 0x0c201f00534e7f89 */ /* 0x000ea200000e0000 */
[----:B-----5:R-:W-:-:S03]  /*3420*/  FADD R88, R81, R88 ;  /* 0x0000005851587221 */ /* 0x020fc60000000000 */
[----:B------:R-:W3:Y:S01]  /*3430*/  SHFL.BFLY PT, R79, R86, 0x1, 0x1f ;  /* 0x0c201f00564f7f89 */ /* 0x000ee200000e0000 */
[----:B------:R-:W-:-:S03]  /*3440*/  FADD R91, R82, R91 ;  /* 0x0000005b525b7221 */ /* 0x000fc60000000000 */
[----:B------:R-:W4:Y:S01]  /*3450*/  SHFL.BFLY PT, R80, R89, 0x1, 0x1f ;  /* 0x0c201f0059507f89 */ /* 0x000f2200000e0000 */
[----:B------:R-:W-:-:S03]  /*3460*/  FADD R90, R85, R90 ;  /* 0x0000005a555a7221 */ /* 0x000fc60000000000 */
[----:B------:R-:W5:Y:S04]  /*3470*/  SHFL.BFLY PT, R81, R88, 0x1, 0x1f ;  /* 0x0c201f0058517f89 */ /* 0x000f6800000e0000 */
[----:B------:R-:W5:Y:S04]  /*3480*/  SHFL.BFLY PT, R82, R91, 0x1, 0x1f ;  /* 0x0c201f005b527f89 */ /* 0x000f6800000e0000 */
[----:B------:R-:W5:Y:S01]  /*3490*/  SHFL.BFLY PT, R85, R90, 0x1, 0x1f ;  /* 0x0c201f005a557f89 */ /* 0x000f6200000e0000 */
[----:B0-----:R-:W-:-:S03]  /*34a0*/  FADD R92, R87, R76 ;  /* 0x0000004c575c7221 */ /* 0x001fc60000000000 */
[----:B------:R-:W-:Y:S01]  /*34b0*/  BAR.SYNC.DEFER_BLOCKING 0x0 ;  /* 0x0000000000007b1d */ /* 0x000fe20000010000 */
[----:B-1----:R-:W-:Y:S02]  /*34c0*/  FADD R94, R84, R77 ;  /* 0x0000004d545e7221 */ /* 0x002fe40000000000 */
[----:B--2---:R-:W-:Y:S02]  /*34d0*/  FADD R78, R83, R78 ;  /* 0x0000004e534e7221 */ /* 0x004fe40000000000 */
[----:B---3--:R-:W-:Y:S02]  /*34e0*/  FADD R96, R86, R79 ;  /* 0x0000004f56607221 */ /* 0x008fe40000000000 */
[----:B----4-:R-:W-:Y:S02]  /*34f0*/  FADD R80, R89, R80 ;  /* 0x0000005059507221 */ /* 0x010fe40000000000 */
[----:B-----5:R-:W-:Y:S02]  /*3500*/  FADD R84, R88, R81 ;  /* 0x0000005158547221 */ /* 0x020fe40000000000 */
[----:B------:R-:W-:-:S02]  /*3510*/  FADD R82, R91, R82 ;  /* 0x000000525b527221 */ /* 0x000fc40000000000 */
[----:B------:R-:W-:Y:S01]  /*3520*/  FADD R86, R90, R85 ;  /* 0x000000555a567221 */ /* 0x000fe20000000000 */
[----:B------:R-:W-:Y:S04]  /*3530*/  @P6 STS [R11+0x4000], R92 ;  /* 0x0040005c0b006388 */ /* 0x000fe80000000800 */
[----:B------:R-:W-:Y:S04]  /*3540*/  @P6 STS [R13+0x4000], R94 ;  /* 0x0040005e0d006388 */ /* 0x000fe80000000800 */
[----:B------:R-:W-:Y:S04]  /*3550*/  @P6 STS [R15+0x4000], R78 ;  /* 0x0040004e0f006388 */ /* 0x000fe80000000800 */
[----:B------:R-:W-:Y:S04]  /*3560*/  @P6 STS [R17+0x4000], R96 ;  /* 0x0040006011006388 */ /* 0x000fe80000000800 */
[----:B------:R-:W-:Y:S04]  /*3570*/  @P6 STS [R19+0x4000], R80 ;  /* 0x0040005013006388 */ /* 0x000fe80000000800 */
[----:B------:R-:W-:Y:S04]  /*3580*/  @P6 STS [R21+0x4000], R84 ;  /* 0x0040005415006388 */ /* 0x000fe80000000800 */
[----:B------:R-:W-:Y:S04]  /*3590*/  @P6 STS [R23+0x4000], R82 ;  /* 0x0040005217006388 */ /* 0x000fe80000000800 */
[----:B------:R-:W-:Y:S04]  /*35a0*/  @P6 STS [R25+0x4000], R86 ;  /* 0x0040005619006388 */ /* 0x000fe80000000800 */
[----:B------:R-:W-:Y:S06]  /*35b0*/  BAR.SYNC.DEFER_BLOCKING 0x0 ;  /* 0x0000000000007b1d */ /* 0x000fec0000010000 */
[----:B------:R-:W0:Y:S04]  /*35c0*/  LDS R76, [R156.X4+0x4000] ;  /* 0x004000009c4c7984 */ /* 0x000e280000004800 */
[----:B0-----:R-:W0:Y:S02]  /*35d0*/  SHFL.BFLY PT, R77, R76, 0x2, 0x1f ;  /* 0x0c401f004c4d7f89 */ /* 0x001e2400000e0000 */
[----:B0-----:R-:W-:-:S05]  /*35e0*/  FADD R77, R76, R77 ;  /* 0x0000004d4c4d7221 */ /* 0x001fca0000000000 */
[----:B------:R-:W0:Y:S01]  /*35f0*/  SHFL.BFLY PT, R76, R77, 0x1, 0x1f ;  /* 0x0c201f004d4c7f89 */ /* 0x000e2200000e0000 */
[----:B------:R-:W-:Y:S01]  /*3600*/  MOV R107, UR5 ;  /* 0x00000005006b7c02 */ /* 0x000fe20008000f00 */
[----:B------:R-:W-:Y:S01]  /*3610*/  IMAD.U32 R105, RZ, RZ, UR5 ;  /* 0x00000005ff697e24 */ /* 0x000fe2000f8e00ff */
[----:B------:R-:W-:Y:S01]  /*3620*/  MOV R103, UR5 ;  /* 0x0000000500677c02 */ /* 0x000fe20008000f00 */
[----:B------:R-:W-:Y:S01]  /*3630*/  IMAD.U32 R101, RZ, RZ, UR5 ;  /* 0x00000005ff657e24 */ /* 0x000fe2000f8e00ff */
[----:B------:R-:W-:Y:S01]  /*3640*/  MOV R99, UR5 ;  /* 0x0000000500637c02 */ /* 0x000fe20008000f00 */
[----:B0-----:R-:W-:-:S05]  /*3650*/  FADD R233, R77, R76 ;  /* 0x0000004c4de97221 */ /* 0x001fca0000000000 */
[----:B------:R-:W-:Y:S01]  /*3660*/  @!P5 STS [R156.X4+0x4000], R233 ;  /* 0x004000e99c00d388 */ /* 0x000fe20000004800 */
        /* <DEDUP_REMOVED lines=9> */
[----:B------:R-:W-:-:S02]  /*3700*/  IMAD.U32 R81, RZ, RZ, UR5 ;  /* 0x00000005ff517e24 */ /* 0x000fc4000f8e00ff */
[----:B------:R-:W-:Y:S02]  /*3710*/  IMAD.U32 R235, RZ, RZ, UR5 ;  /* 0x00000005ffeb7e24 */ /* 0x000fe4000f8e00ff */
[----:B------:R-:W-:Y:S01]  /*3720*/  IMAD.WIDE R106, R107, 0x2, R196 ;  /* 0x000000026b6a7825 */ /* 0x000fe200078e02c4 */
[----:B------:R-:W-:Y:S03]  /*3730*/  BAR.SYNC.DEFER_BLOCKING 0x0 ;  /* 0x0000000000007b1d */ /* 0x000fe60000010000 */
[----:B------:R-:W-:-:S04]  /*3740*/  IMAD.WIDE R104, R105, 0x2, R194 ;  /* 0x0000000269687825 */ /* 0x000fc800078e02c2 */
[----:B------:R-:W-:-:S04]  /*3750*/  IMAD.WIDE R102, R103, 0x2, R192 ;  /* 0x0000000267667825 */ /* 0x000fc800078e02c0 */
[----:B------:R-:W-:-:S04]  /*3760*/  IMAD.WIDE R100, R101, 0x2, R190 ;  /* 0x0000000265647825 */ /* 0x000fc800078e02be */
[----:B------:R-:W-:-:S04]  /*3770*/  IMAD.WIDE R98, R99, 0x2, R188 ;  /* 0x0000000263627825 */ /* 0x000fc800078e02bc */
[----:B------:R-:W-:-:S04]  /*3780*/  IMAD.WIDE R96, R97, 0x2, R186 ;  /* 0x0000000261607825 */ /* 0x000fc800078e02ba */
[----:B------:R-:W-:Y:S01]  /*3790*/  IMAD.WIDE R94, R95, 0x2, R184 ;  /* 0x000000025f5e7825 */ /* 0x000fe200078e02b8 */
[----:B------:R-:W2:Y:S03]  /*37a0*/  LDG.E.U16 R107, [R106.64] ;  /* 0x000000106a6b7981 */ /* 0x000ea6000c1e1500 */
[----:B------:R-:W-:Y:S01]  /*37b0*/  IMAD.WIDE R92, R93, 0x2, R182 ;  /* 0x000000025d5c7825 */ /* 0x000fe200078e02b6 */
[----:B------:R-:W3:Y:S03]  /*37c0*/  LDG.E.U16 R105, [R104.64] ;  /* 0x0000001068697981 */ /* 0x000ee6000c1e1500 */
[----:B------:R-:W-:Y:S01]  /*37d0*/  IMAD.WIDE R90, R91, 0x2, R180 ;  /* 0x000000025b5a7825 */ /* 0x000fe200078e02b4 */
[----:B------:R-:W4:Y:S03]  /*37e0*/  LDG.E.U16 R103, [R102.64] ;  /* 0x0000001066677981 */ /* 0x000f26000c1e1500 */
[----:B------:R-:W-:Y:S01]  /*37f0*/  IMAD.WIDE R88, R89, 0x2, R178 ;  /* 0x0000000259587825 */ /* 0x000fe200078e02b2 */
[----:B------:R0:W5:Y:S03]  /*3800*/  LDG.E.U16 R101, [R100.64] ;  /* 0x0000001064657981 */ /* 0x000166000c1e1500 */
[----:B------:R-:W-:Y:S01]  /*3810*/  IMAD.WIDE R86, R87, 0x2, R176 ;  /* 0x0000000257567825 */ /* 0x000fe200078e02b0 */
[----:B------:R1:W5:Y:S03]  /*3820*/  LDG.E.U16 R99, [R98.64] ;  /* 0x0000001062637981 */ /* 0x000366000c1e1500 */
[----:B------:R-:W-:Y:S01]  /*3830*/  IMAD.WIDE R84, R85, 0x2, R174 ;  /* 0x0000000255547825 */ /* 0x000fe200078e02ae */
[----:B------:R0:W5:Y:S03]  /*3840*/  LDG.E.U16 R97, [R96.64] ;  /* 0x0000001060617981 */ /* 0x000166000c1e1500 */
[----:B------:R-:W-:Y:S01]  /*3850*/  IMAD.WIDE R82, R83, 0x2, R172 ;  /* 0x0000000253527825 */ /* 0x000fe200078e02ac */
[----:B------:R-:W5:Y:S03]  /*3860*/  LDG.E.U16 R95, [R94.64] ;  /* 0x000000105e5f7981 */ /* 0x000f66000c1e1500 */
[----:B------:R-:W-:Y:S01]  /*3870*/  IMAD.WIDE R80, R81, 0x2, R170 ;  /* 0x0000000251507825 */ /* 0x000fe200078e02aa */
[----:B------:R-:W5:Y:S03]  /*3880*/  LDG.E.U16 R93, [R92.64] ;  /* 0x000000105c5d7981 */ /* 0x000f66000c1e1500 */
[----:B------:R-:W-:Y:S01]  /*3890*/  IMAD.WIDE R78, R79, 0x2, R168 ;  /* 0x000000024f4e7825 */ /* 0x000fe200078e02a8 */
[----:B------:R0:W5:Y:S03]  /*38a0*/  LDG.E.U16 R91, [R90.64] ;  /* 0x000000105a5b7981 */ /* 0x000166000c1e1500 */
[----:B------:R-:W-:Y:S01]  /*38b0*/  IMAD.WIDE R76, R235, 0x2, R166 ;  /* 0x00000002eb4c7825 */ /* 0x000fe200078e02a6 */
[----:B------:R0:W5:Y:S04]  /*38c0*/  LDG.E.U16 R89, [R88.64] ;  /* 0x0000001058597981 */ /* 0x000168000c1e1500 */
[----:B------:R-:W5:Y:S04]  /*38d0*/  LDG.E.U16 R87, [R86.64] ;  /* 0x0000001056577981 */ /* 0x000f68000c1e1500 */
[----:B------:R0:W5:Y:S04]  /*38e0*/  LDG.E.U16 R85, [R84.64] ;  /* 0x0000001054557981 */ /* 0x000168000c1e1500 */
[----:B------:R-:W5:Y:S04]  /*38f0*/  LDG.E.U16 R83, [R82.64] ;  /* 0x0000001052537981 */ /* 0x000f68000c1e1500 */
[----:B------:R1:W5:Y:S04]  /*3900*/  LDG.E.U16 R81, [R80.64] ;  /* 0x0000001050517981 */ /* 0x000368000c1e1500 */
[----:B------:R-:W5:Y:S04]  /*3910*/  LDG.E.U16 R79, [R78.64] ;  /* 0x000000104e4f7981 */ /* 0x000f68000c1e1500 */
[----:B------:R-:W5:Y:S01]  /*3920*/  LDG.E.U16 R77, [R76.64] ;  /* 0x000000104c4d7981 */ /* 0x000f62000c1e1500 */
[----:B0-----:R-:W-:-:S02]  /*3930*/  F2FP.PACK_AB R96, R109, R108 ;  /* 0x0000006c6d60723e */ /* 0x001fc400000000ff */
[----:B-1----:R-:W-:Y:S01]  /*3940*/  F2FP.PACK_AB R98, R111, R110 ;  /* 0x0000006e6f62723e */ /* 0x002fe200000000ff */
[----:B------:R-:W-:Y:S01]  /*3950*/  LDS R108, [R139.X16+0x4000] ;  /* 0x004000008b6c7984 */ /* 0x000fe2000000c800 */
[----:B------:R-:W-:Y:S02]  /*3960*/  F2FP.PACK_AB R100, R113, R112 ;  /* 0x000000707164723e */ /* 0x000fe400000000ff */
[----:B------:R-:W-:Y:S01]  /*3970*/  F2FP.PACK_AB R90, R115, R114 ;  /* 0x00000072735a723e */ /* 0x000fe200000000ff */
[----:B------:R-:W-:Y:S04]  /*3980*/  LDS R112, [R131.X16+0x4000] ;  /* 0x0040000083707984 */ /* 0x000fe8000000c800 */
[----:B------:R-:W0:Y:S04]  /*3990*/  LDS R114, [R155.X4+0x4000] ;  /* 0x004000009b727984 */ /* 0x000e280000004800 */
[----:B------:R-:W-:Y:S04]  /*39a0*/  LDS R115, [R129.X16+0x4000] ;  /* 0x0040000081737984 */ /* 0x000fe8000000c800 */
[----:B------:R-:W-:Y:S04]  /*39b0*/  LDS R113, [R133.X16+0x4000] ;  /* 0x0040000085717984 */ /* 0x000fe8000000c800 */
[----:B------:R-:W-:Y:S04]  /*39c0*/  LDS R110, [R135.X16+0x4000] ;  /* 0x00400000876e7984 */ /* 0x000fe8000000c800 */
[----:B------:R-:W-:Y:S04]  /*39d0*/  LDS R111, [R137.X16+0x4000] ;  /* 0x00400000896f7984 */ /* 0x000fe8000000c800 */
[----:B------:R-:W-:Y:S04]  /*39e0*/  LDS R109, [R141.X16+0x4000] ;  /* 0x004000008d6d7984 */ /* 0x000fe8000000c800 */
[----:B------:R-:W-:Y:S01]  /*39f0*/  BAR.SYNC.DEFER_BLOCKING 0x0 ;  /* 0x0000000000007b1d */ /* 0x000fe20000010000 */
[----:B------:R-:W-:-:S02]  /*3a00*/  F2FP.PACK_AB R124, R125, R124 ;  /* 0x0000007c7d7c723e */ /* 0x000fc400000000ff */
[----:B------:R-:W-:Y:S02]  /*3a10*/  F2FP.PACK_AB R126, R127, R126 ;  /* 0x0000007e7f7e723e */ /* 0x000fe400000000ff */
[----:B------:R-:W-:Y:S02]  /*3a20*/  F2FP.PACK_AB R230, R230, R165 ;  /* 0x000000a5e6e6723e */ /* 0x000fe400000000ff */
[----:B------:R-:W-:Y:S01]  /*3a30*/  F2FP.PACK_AB R232, R232, R231 ;  /* 0x000000e7e8e8723e */ /* 0x000fe200000000ff */
[----:B------:R-:W-:-:S04]  /*3a40*/  FADD R80, -R123, R164 ;  /* 0x000000a47b507221 */ /* 0x000fc80000000100 */
[----:B------:R-:W-:Y:S02]  /*3a50*/  FMUL R125, R80, 1.4426950216293334961 ;  /* 0x3fb8aa3b507d7820 */ /* 0x000fe40000400000 */
[----:B------:R-:W-:-:S04]  /*3a60*/  FADD R84, -R122, R163 ;  /* 0x000000a37a547221 */ /* 0x000fc80000000100 */
[----:B------:R-:W1:Y:S01]  /*3a70*/  MUFU.EX2 R125, R125 ;  /* 0x0000007d007d7308 */ /* 0x000e620000000800 */
[----:B------:R-:W-:Y:S02]  /*3a80*/  FADD R88, -R121, R162 ;  /* 0x000000a279587221 */ /* 0x000fe40000000100 */
[C---:B-1----:R-:W-:Y:S02]  /*3a90*/  FMUL R60, R125.reuse, R60 ;  /* 0x0000003c7d3c7220 */ /* 0x042fe40000400000 */
[C---:B------:R-:W-:Y:S02]  /*3aa0*/  FMUL R61, R125.reuse, R61 ;  /* 0x0000003d7d3d7220 */ /* 0x040fe40000400000 */
[C---:B------:R-:W-:Y:S02]  /*3ab0*/  FMUL R44, R125.reuse, R44 ;  /* 0x0000002c7d2c7220 */ /* 0x040fe40000400000 */
[----:B------:R-:W-:Y:S01]  /*3ac0*/  FMUL R45, R125, R45 ;  /* 0x0000002d7d2d7220 */ /* 0x000fe20000400000 */
[----:B------:R-:W-:-:S04]  /*3ad0*/  UIADD3 UR6, UP0, UR6, 0x20, URZ ;  /* 0x0000002006067890 */ /* 0x000fc8000ff1e03f */
[----:B------:R-:W-:Y:S02]  /*3ae0*/  UIADD3.X UR7, URZ, UR7, URZ, UP0, !UPT ;  /* 0x000000073f077290 */ /* 0x000fe400087fe43f */
[----:B------:R-:W-:-:S04]  /*3af0*/  UISETP.GE.U32.AND UP0, UPT, UR6, UR14, UPT ;  /* 0x0000000e0600728c */ /* 0x000fc8000bf06070 */
[----:B------:R-:W-:-:S06]  /*3b00*/  UISETP.GE.U32.AND.EX UP0, UPT, UR7, URZ, UPT, UP0 ;  /* 0x0000003f0700728c */ /* 0x000fcc000bf06100 */
[----:B------:R-:W-:Y:S01]  /*3b10*/  PLOP3.LUT P0, PT, PT, PT, UP0, 0x80, 0x0 ;  /* 0x000000000000781c */ /* 0x000fe20003f0f008 */
[----:B------:R-:W-:Y:S02]  /*3b20*/  UMOV UR10, 0x20 ;  /* 0x00000020000a7882 */ /* 0x000fe40000000000 */
[----:B------:R-:W-:Y:S02]  /*3b30*/  ULDC UR11, c[0x0][0x1b4] ;  /* 0x00006d00000b7ab9 */ /* 0x000fe40000000800 */
[----:B------:R-:W-:Y:S02]  /*3b40*/  ULDC UR12, c[0x0][0x1a4] ;  /* 0x00006900000c7ab9 */ /* 0x000fe40000000800 */
[----:B------:R-:W-:Y:S02]  /*3b50*/  UIMAD UR5, UR10, UR11, UR5 ;  /* 0x0000000b0a0572a4 */ /* 0x000fe4000f8e0205 */
[----:B------:R-:W-:Y:S01]  /*3b60*/  UIMAD UR4, UR10, UR12, UR4 ;  /* 0x0000000c0a0472a4 */ /* 0x000fe2000f8e0204 */
[----:B0-----:R-:W-:Y:S01]  /*3b70*/  FFMA R149, R125, R149, R114 ;  /* 0x000000957d957223 */ /* 0x001fe20000000072 */
[----:B------:R-:W-:Y:S01]  /*3b80*/  MOV R164, R123 ;  /* 0x0000007b00a47202 */ /* 0x000fe20000000f00 */
[----:B------:R-:W-:Y:S01]  /*3b90*/  IMAD.MOV.U32 R163, RZ, RZ, R122 ;  /* 0x000000ffffa37224 */ /* 0x000fe200078e007a */
        /* <DEDUP_REMOVED lines=16> */
[----:B------:R-:W-:Y:S04]  /*3ca0*/  STS [R29+0x6000], R96 ;  /* 0x006000601d007388 */ /* 0x000fe80000000800 */
[----:B------:R-:W-:Y:S04]  /*3cb0*/  STS [R29+0x6200], R98 ;  /* 0x006200621d007388 */ /* 0x000fe80000000800 */
[----:B------:R-:W-:Y:S04]  /*3cc0*/  STS [R29+0x6400], R100 ;  /* 0x006400641d007388 */ /* 0x000fe80000000800 */
[----:B------:R-:W-:Y:S04]  /*3cd0*/  STS [R29+0x6600], R90 ;  /* 0x0066005a1d007388 */ /* 0x000fe80000000800 */
[----:B------:R0:W-:Y:S04]  /*3ce0*/  STS [R29+0x6800], R124 ;  /* 0x0068007c1d007388 */ /* 0x0001e80000000800 */
[----:B------:R1:W-:Y:S04]  /*3cf0*/  STS [R29+0x6a00], R126 ;  /* 0x006a007e1d007388 */ /* 0x0003e80000000800 */
[----:B------:R-:W-:Y:S04]  /*3d00*/  STS [R29+0x6c00], R230 ;  /* 0x006c00e61d007388 */ /* 0x000fe80000000800 */
[----:B------:R-:W-:Y:S04]  /*3d10*/  STS [R29+0x6e00], R232 ;  /* 0x006e00e81d007388 */ /* 0x000fe80000000800 */
[----:B------:R-:W-:Y:S01]  /*3d20*/  BAR.SYNC.DEFER_BLOCKING 0x0 ;  /* 0x0000000000007b1d */ /* 0x000fe20000010000 */
[----:B0-----:R-:W-:-:S06]  /*3d30*/  FMUL R124, R84, 1.4426950216293334961 ;  /* 0x3fb8aa3b547c7820 */ /* 0x001fcc0000400000 */
[----:B------:R-:W0:Y:S01]  /*3d40*/  MUFU.EX2 R124, R124 ;  /* 0x0000007c007c7308 */ /* 0x000e220000000800 */
[----:B------:R-:W-:Y:S04]  /*3d50*/  LDSM.16.M88.4 R92, [R41+0x6000] ;  /* 0x00600000295c783b */ /* 0x000fe80000000200 */
[----:B------:R-:W2:Y:S04]  /*3d60*/  LDSM.16.M88.4 R76, [R31+0x4000] ;  /* 0x004000001f4c783b */ /* 0x000ea80000000200 */
[----:B------:R-:W3:Y:S04]  /*3d70*/  LDSM.16.M88.4 R80, [R31+0x5000] ;  /* 0x005000001f50783b */ /* 0x000ee80000000200 */
[----:B------:R-:W4:Y:S01]  /*3d80*/  LDSM.16.M88.4 R84, [R41+0x6400] ;  /* 0x006400002954783b */ /* 0x000f220000000200 */
[----:B-1----:R-:W-:-:S02]  /*3d90*/  FMUL R126, R88, 1.4426950216293334961 ;  /* 0x3fb8aa3b587e7820 */ /* 0x002fc40000400000 */
[----:B------:R-:W-:Y:S01]  /*3da0*/  FADD R96, -R119, R160 ;  /* 0x000000a077607221 */ /* 0x000fe20000000100 */
[----:B------:R-:W-:Y:S01]  /*3db0*/  LDSM.16.M88.4 R100, [R39+0x6000] ;  /* 0x006000002764783b */ /* 0x000fe20000000200 */
[----:B------:R-:W-:Y:S02]  /*3dc0*/  FADD R88, -R120, R161 ;  /* 0x000000a178587221 */ /* 0x000fe40000000100 */
[C---:B0-----:R-:W-:Y:S02]  /*3dd0*/  FMUL R62, R124.reuse, R62 ;  /* 0x0000003e7c3e7220 */ /* 0x041fe40000400000 */
[C---:B------:R-:W-:Y:S02]  /*3de0*/  FMUL R63, R124.reuse, R63 ;  /* 0x0000003f7c3f7220 */ /* 0x040fe40000400000 */
[C---:B------:R-:W-:Y:S02]  /*3df0*/  FMUL R46, R124.reuse, R46 ;  /* 0x0000002e7c2e7220 */ /* 0x040fe40000400000 */
[----:B------:R-:W-:-:S02]  /*3e00*/  FMUL R47, R124, R47 ;  /* 0x0000002f7c2f7220 */ /* 0x000fc40000400000 */
[----:B------:R-:W-:Y:S02]  /*3e10*/  FMUL R97, R96, 1.4426950216293334961 ;  /* 0x3fb8aa3b60617820 */ /* 0x000fe40000400000 */
[----:B------:R-:W-:Y:S02]  /*3e20*/  FMUL R127, R88, 1.4426950216293334961 ;  /* 0x3fb8aa3b587f7820 */ /* 0x000fe40000400000 */
[----:B------:R-:W-:Y:S01]  /*3e30*/  FADD R96, -R118, R159 ;  /* 0x0000009f76607221 */ /* 0x000fe20000000100 */
[----:B------:R-:W0:Y:S01]  /*3e40*/  LDSM.16.M88.4 R88, [R41+0x6800] ;  /* 0x006800002958783b */ /* 0x000e220000000200 */
[----:B------:R1:W-:Y:S08]  /*3e50*/  MUFU.EX2 R159, R97 ;  /* 0x00000061009f7308 */ /* 0x0003f00000000800 */
[----:B------:R-:W5:Y:S01]  /*3e60*/  MUFU.EX2 R126, R126 ;  /* 0x0000007e007e7308 */ /* 0x000f620000000800 */
[C---:B--2---:R-:W-:Y:S07]  /*3e70*/  HMMA.16816.F32 R60, R92.reuse, R76, R60 ;  /* 0x0000004c5c3c723c */ /* 0x044fee000000183c */
[----:B------:R-:W2:Y:S01]  /*3e80*/  MUFU.EX2 R127, R127 ;  /* 0x0000007f007f7308 */ /* 0x000ea20000000800 */
[----:B---3--:R-:W-:Y:S07]  /*3e90*/  HMMA.16816.F32 R44, R92, R80, R44 ;  /* 0x000000505c2c723c */ /* 0x008fee000000182c */
[----:B------:R-:W-:-:S02]  /*3ea0*/  FMUL R93, R96, 1.4426950216293334961 ;  /* 0x3fb8aa3b605d7820 */ /* 0x000fc40000400000 */
[----:B-1----:R-:W1:Y:S01]  /*3eb0*/  LDSM.16.M88.4 R96, [R41+0x6c00] ;  /* 0x006c00002960783b */ /* 0x002e620000000200 */
[----:B------:R-:W-:Y:S02]  /*3ec0*/  FADD R92, -R117, R158 ;  /* 0x0000009e755c7221 */ /* 0x000fe40000000100 */
[----:B------:R-:W3:Y:S02]  /*3ed0*/  MUFU.EX2 R158, R93 ;  /* 0x0000005d009e7308 */ /* 0x000ee40000000800 */
[----:B------:R-:W-:Y:S02]  /*3ee0*/  FMUL R94, R92, 1.4426950216293334961 ;  /* 0x3fb8aa3b5c5e7820 */ /* 0x000fe40000400000 */
[----:B------:R-:W-:-:S04]  /*3ef0*/  FADD R92, -R116, R157 ;  /* 0x0000009d745c7221 */ /* 0x000fc80000000100 */
[----:B------:R-:W-:Y:S01]  /*3f00*/  FMUL R160, R92, 1.4426950216293334961 ;  /* 0x3fb8aa3b5ca07820 */ /* 0x000fe20000400000 */
[----:B------:R0:W1:Y:S01]  /*3f10*/  MUFU.EX2 R157, R94 ;  /* 0x0000005e009d7308 */ /* 0x0000620000000800 */
[C---:B-----5:R-:W-:Y:S02]  /*3f20*/  FMUL R68, R126.reuse, R68 ;  /* 0x000000447e447220 */ /* 0x060fe40000400000 */
[C---:B------:R-:W-:Y:S02]  /*3f30*/  FMUL R69, R126.reuse, R69 ;  /* 0x000000457e457220 */ /* 0x040fe40000400000 */
[C---:B--2---:R-:W-:Y:S02]  /*3f40*/  FMUL R70, R127.reuse, R70 ;  /* 0x000000467f467220 */ /* 0x044fe40000400000 */
[----:B------:R-:W-:Y:S01]  /*3f50*/  FMUL R71, R127, R71 ;  /* 0x000000477f477220 */ /* 0x000fe20000400000 */
[----:B------:R-:W2:Y:S01]  /*3f60*/  MUFU.EX2 R160, R160 ;  /* 0x000000a000a07308 */ /* 0x000ea20000000800 */
[C---:B------:R-:W-:Y:S01]  /*3f70*/  FMUL R72, R126.reuse, R72 ;  /* 0x000000487e487220 */ /* 0x040fe20000400000 */
[----:B0-----:R-:W-:Y:S01]  /*3f80*/  LDSM.16.M88.4 R92, [R39+0x6400] ;  /* 0x00640000275c783b */ /* 0x001fe20000000200 */
[----:B------:R-:W-:-:S02]  /*3f90*/  FMUL R73, R126, R73 ;  /* 0x000000497e497220 */ /* 0x000fc40000400000 */
[C---:B------:R-:W-:Y:S02]  /*3fa0*/  FMUL R74, R127.reuse, R74 ;  /* 0x0000004a7f4a7220 */ /* 0x040fe40000400000 */
[----:B------:R-:W-:Y:S01]  /*3fb0*/  FMUL R75, R127, R75 ;  /* 0x0000004b7f4b7220 */ /* 0x000fe20000400000 */
[C---:B----4-:R-:W-:Y:S01]  /*3fc0*/  HMMA.16816.F32 R68, R84.reuse, R76, R68 ;  /* 0x0000004c5444723c */ /* 0x050fe20000001844 */
[C---:B------:R-:W-:Y:S02]  /*3fd0*/  FMUL R104, R159.reuse, R64 ;  /* 0x000000409f687220 */ /* 0x040fe40000400000 */
[C---:B------:R-:W-:Y:S02]  /*3fe0*/  FMUL R105, R159.reuse, R65 ;  /* 0x000000419f697220 */ /* 0x040fe40000400000 */
[C---:B---3--:R-:W-:Y:S02]  /*3ff0*/  FMUL R106, R158.reuse, R66 ;  /* 0x000000429e6a7220 */ /* 0x048fe40000400000 */
[----:B------:R-:W-:Y:S01]  /*4000*/  FMUL R107, R158, R67 ;  /* 0x000000439e6b7220 */ /* 0x000fe20000400000 */
[----:B------:R-:W-:Y:S01]  /*4010*/  HMMA.16816.F32 R72, R84, R80, R72 ;  /* 0x000000505448723c */ /* 0x000fe20000001848 */
[----:B------:R-:W0:Y:S04]  /*4020*/  LDSM.16.M88.4 R64, [R39+0x6800] ;  /* 0x006800002740783b */ /* 0x000e280000000200 */
[----:B------:R-:W3:Y:S01]  /*4030*/  LDSM.16.M88.4 R84, [R39+0x6c00] ;  /* 0x006c00002754783b */ /* 0x000ee20000000200 */
[----:B------:R-:W-:-:S02]  /*4040*/  FMUL R52, R159, R52 ;  /* 0x000000349f347220 */ /* 0x000fc40000400000 */
[----:B------:R-:W-:Y:S02]  /*4050*/  FMUL R53, R159, R53 ;  /* 0x000000359f357220 */ /* 0x000fe40000400000 */
[C---:B------:R-:W-:Y:S02]  /*4060*/  FMUL R54, R158.reuse, R54 ;  /* 0x000000369e367220 */ /* 0x040fe40000400000 */
[----:B------:R-:W-:Y:S02]  /*4070*/  FMUL R55, R158, R55 ;  /* 0x000000379e377220 */ /* 0x000fe40000400000 */
[C---:B-1----:R-:W-:Y:S02]  /*4080*/  FMUL R56, R157.reuse, R56 ;  /* 0x000000389d387220 */ /* 0x042fe40000400000 */
[----:B------:R-:W-:Y:S02]  /*4090*/  FMUL R57, R157, R57 ;  /* 0x000000399d397220 */ /* 0x000fe40000400000 */
[----:B--2---:R-:W-:-:S02]  /*40a0*/  FMUL R58, R160, R58 ;  /* 0x0000003aa03a7220 */ /* 0x004fc40000400000 */
[C---:B------:R-:W-:Y:S02]  /*40b0*/  FMUL R59, R160.reuse, R59 ;  /* 0x0000003ba03b7220 */ /* 0x040fe40000400000 */
[C---:B------:R-:W-:Y:S02]  /*40c0*/  FMUL R48, R157.reuse, R48 ;  /* 0x000000309d307220 */ /* 0x040fe40000400000 */
[----:B------:R-:W-:Y:S02]  /*40d0*/  FMUL R49, R157, R49 ;  /* 0x000000319d317220 */ /* 0x000fe40000400000 */
[C---:B------:R-:W-:Y:S02]  /*40e0*/  FMUL R50, R160.reuse, R50 ;  /* 0x00000032a0327220 */ /* 0x040fe40000400000 */
[----:B------:R-:W-:Y:S01]  /*40f0*/  FMUL R51, R160, R51 ;  /* 0x00000033a0337220 */ /* 0x000fe20000400000 */
[C---:B------:R-:W-:Y:S08]  /*4100*/  HMMA.16816.F32 R52, R88.reuse, R76, R52 ;  /* 0x0000004c5834723c */ /* 0x040ff00000001834 */
[----:B------:R-:W-:Y:S08]  /*4110*/  HMMA.16816.F32 R88, R88, R80, R104 ;  /* 0x000000505858723c */ /* 0x000ff00000001868 */
[C---:B------:R-:W-:Y:S08]  /*4120*/  HMMA.16816.F32 R56, R96.reuse, R76, R56 ;  /* 0x0000004c6038723c */ /* 0x040ff00000001838 */
[----:B------:R-:W-:Y:S01]  /*4130*/  HMMA.16816.F32 R48, R96, R80, R48 ;  /* 0x000000506030723c */ /* 0x000fe20000001830 */
[----:B------:R-:W-:Y:S01]  /*4140*/  FFMA R145, R159, R145, R110 ;  /* 0x000000919f917223 */ /* 0x000fe2000000006e */
[----:B------:R-:W-:Y:S01]  /*4150*/  MOV R162, R121 ;  /* 0x0000007900a27202 */ /* 0x000fe20000000f00 */
[----:B------:R-:W-:Y:S01]  /*4160*/  FFMA R144, R158, R144, R111 ;  /* 0x000000909e907223 */ /* 0x000fe2000000006f */
[----:B------:R-:W-:Y:S01]  /*4170*/  MOV R158, R117 ;  /* 0x00000075009e7202 */ /* 0x000fe20000000f00 */
[----:B------:R-:W-:-:S03]  /*4180*/  FFMA R143, R157, R143, R108 ;  /* 0x0000008f9d8f7223 */ /* 0x000fc6000000006c */
[----:B0-----:R-:W-:Y:S01]  /*4190*/  HMMA.16816.F32 R52, R64, R78, R52 ;  /* 0x0000004e4034723c */ /* 0x001fe20000001834 */
[----:B------:R-:W-:Y:S01]  /*41a0*/  FFMA R142, R160, R142, R109 ;  /* 0x0000008ea08e7223 */ /* 0x000fe2000000006d */
[----:B------:R-:W-:Y:S01]  /*41b0*/  MOV R160, R119 ;  /* 0x0000007700a07202 */ /* 0x000fe20000000f00 */
[----:B------:R-:W-:Y:S02]  /*41c0*/  FFMA R148, R124, R148, R115 ;  /* 0x000000947c947223 */ /* 0x000fe40000000073 */
[----:B------:R-:W-:-:S03]  /*41d0*/  FFMA R147, R126, R147, R112 ;  /* 0x000000937e937223 */ /* 0x000fc60000000070 */
[----:B------:R-:W-:Y:S01]  /*41e0*/  HMMA.16816.F32 R60, R100, R78, R60 ;  /* 0x0000004e643c723c */ /* 0x000fe2000000183c */
[----:B------:R-:W-:Y:S02]  /*41f0*/  FFMA R146, R127, R146, R113 ;  /* 0x000000927f927223 */ /* 0x000fe40000000071 */
[----:B------:R-:W-:Y:S02]  /*4200*/  IMAD.MOV.U32 R161, RZ, RZ, R120 ;  /* 0x000000ffffa17224 */ /* 0x000fe400078e0078 */
[----:B------:R-:W-:-:S03]  /*4210*/  IMAD.MOV.U32 R159, RZ, RZ, R118 ;  /* 0x000000ffff9f7224 */ /* 0x000fc600078e0076 */
[----:B------:R-:W-:Y:S01]  /*4220*/  HMMA.16816.F32 R44, R100, R82, R44 ;  /* 0x00000052642c723c */ /* 0x000fe2000000182c */
[----:B------:R-:W-:-:S07]  /*4230*/  IMAD.MOV.U32 R157, RZ, RZ, R116 ;  /* 0x000000ffff9d7224 */ /* 0x000fce00078e0074 */
[C---:B------:R-:W-:Y:S08]  /*4240*/  HMMA.16816.F32 R68, R92.reuse, R78, R68 ;  /* 0x0000004e5c44723c */ /* 0x040ff00000001844 */
[-C--:B------:R-:W-:Y:S08]  /*4250*/  HMMA.16816.F32 R72, R92, R82.reuse, R72 ;  /* 0x000000525c48723c */ /* 0x080ff00000001848 */
[----:B------:R-:W-:Y:S08]  /*4260*/  HMMA.16816.F32 R64, R64, R82, R88 ;  /* 0x000000524040723c */ /* 0x000ff00000001858 */
[C---:B---3--:R-:W-:Y:S08]  /*4270*/  HMMA.16816.F32 R56, R84.reuse, R78, R56 ;  /* 0x0000004e5438723c */ /* 0x048ff00000001838 */
[----:B------:R-:W-:Y:S01]  /*4280*/  HMMA.16816.F32 R48, R84, R82, R48 ;  /* 0x000000525430723c */ /* 0x000fe20000001830 */
[----:B------:R-:W-:Y:S01]  /*4290*/  @P0 CALL.REL.NOINC `(.L_x_0) ;  /* 0x0000001000000944 */ /* 0x000fe20003c00000 */
[----:B------:R-:W-:Y:S06]  /*42a0*/  BRA `(.L_x_1) ;  /* 0xffffdbe000007947 */ /* 0x000fec000383ffff */
.L_x_0:
[----:B------:R-:W-:-:S06]  /*42b0*/  NOP ;  /* 0x0000000000007918 */ /* 0x000fcc0000000000 */
[----:B------:R-:W-:-:S13]  /*42c0*/  NOP ;  /* 0x0000000000007918 */ /* 0x000fda0000000000 */
[C---:B------:R-:W-:Y:S01]  /*42d0*/  LEA R6, R7.reuse, R32, 0x2 ;  /* 0x0000002007067211 */ /* 0x040fe200078e10ff */
[----:B------:R-:W-:Y:S01]  /*42e0*/  IMAD.MOV.U32 R132, RZ, RZ, R75 ;  /* 0x000000ffff847224 */ /* 0x000fe200078e004b */
[-C--:B------:R-:W-:Y:S01]  /*42f0*/  LEA R38, P2, R12, R3.reuse, 0x1 ;  /* 0x000000030c267211 */ /* 0x080fe200078408ff */
[----:B------:R-:W-:Y:S01]  /*4300*/  IMAD.MOV.U32 R75, RZ, RZ, R49 ;  /* 0x000000ffff4b7224 */ /* 0x000fe200078e0031 */
[----:B------:R-:W-:Y:S01]  /*4310*/  LEA R34, P0, R8, R3, 0x1 ;  /* 0x0000000308227211 */ /* 0x000fe200078008ff */
[----:B------:R-:W-:Y:S01]  /*4320*/  IMAD R42, R7, 0x4, R6 ;  /* 0x00000004072a7824 */ /* 0x000fe200078e0206 */
[----:B------:R-:W-:Y:S01]  /*4330*/  LEA.HI.X.SX32 R39, R12, R5, 0x1, P2 ;  /* 0x000000050c277211 */ /* 0x000fe200010f0eff */
[----:B------:R-:W-:Y:S01]  /*4340*/  FMUL R49, R147, 8388608 ;  /* 0x4b00000093317820 */ /* 0x000fe20000400000 */
[-C--:B------:R-:W-:Y:S01]  /*4350*/  LEA R36, P1, R10, R3.reuse, 0x1 ;  /* 0x000000030a247211 */ /* 0x080fe200078208ff */
[----:B------:R-:W-:Y:S01]  /*4360*/  IMAD.MOV.U32 R125, RZ, RZ, R65 ;  /* 0x000000ffff7d7224 */ /* 0x000fe200078e0041 */
[C---:B------:R-:W-:Y:S01]  /*4370*/  LEA R76, R7.reuse, R42, 0x2 ;  /* 0x0000002a074c7211 */ /* 0x040fe200078e10ff */
[----:B------:R-:W-:Y:S01]  /*4380*/  USHF.R.U32.HI UR8, URZ, 0x1, UR8 ;  /* 0x000000013f087899 */ /* 0x000fe20008011608 */
[-C--:B------:R-:W-:Y:S01]  /*4390*/  LEA R40, P3, R14, R3.reuse, 0x1 ;  /* 0x000000030e287211 */ /* 0x080fe200078608ff */
[----:B------:R-:W-:Y:S01]  /*43a0*/  IMAD.MOV.U32 R128, RZ, RZ, R55 ;  /* 0x000000ffff807224 */ /* 0x000fe200078e0037 */
[----:B------:R-:W-:Y:S01]  /*43b0*/  LEA R12, P2, R20, R3, 0x1 ;  /* 0x00000003140c7211 */ /* 0x000fe200078408ff */
[C---:B------:R-:W-:Y:S01]  /*43c0*/  IMAD R78, R7.reuse, 0x4, R76 ;  /* 0x00000004074e7824 */ /* 0x040fe200078e024c */
[-C--:B------:R-:W-:Y:S01]  /*43d0*/  LEA.HI.X.SX32 R35, R8, R5.reuse, 0x1, P0 ;  /* 0x0000000508237211 */ /* 0x080fe200000f0eff */
[----:B------:R-:W-:Y:S01]  /*43e0*/  IMAD.U32 R55, RZ, RZ, UR8 ;  /* 0x00000008ff377e24 */ /* 0x000fe2000f8e00ff */
[-C--:B------:R-:W-:Y:S01]  /*43f0*/  LEA.HI.X.SX32 R37, R10, R5.reuse, 0x1, P1 ;  /* 0x000000050a257211 */ /* 0x080fe200008f0eff */
[----:B------:R-:W-:Y:S01]  /*4400*/  IMAD.MOV.U32 R156, RZ, RZ, R46 ;  /* 0x000000ffff9c7224 */ /* 0x000fe200078e002e */
[C---:B------:R-:W-:Y:S01]  /*4410*/  LEA R80, R7.reuse, R78, 0x2 ;  /* 0x0000004e07507211 */ /* 0x040fe200078e10ff */
[----:B------:R-:W-:Y:S01]  /*4420*/  IMAD.MOV.U32 R138, RZ, RZ, R70 ;  /* 0x000000ffff8a7224 */ /* 0x000fe200078e0046 */
[-C--:B------:R-:W-:Y:S01]  /*4430*/  LEA.HI.X.SX32 R41, R14, R5.reuse, 0x1, P3 ;  /* 0x000000050e297211 */ /* 0x080fe200018f0eff */
[----:B------:R-:W-:Y:S01]  /*4440*/  IMAD.MOV.U32 R112, RZ, RZ, R59 ;  /* 0x000000ffff707224 */ /* 0x000fe200078e003b */
[----:B------:R-:W-:Y:S01]  /*4450*/  LEA.HI.X.SX32 R13, R20, R5, 0x1, P2 ;  /* 0x00000005140d7211 */ /* 0x000fe200010f0eff */
[----:B------:R-:W-:Y:S01]  /*4460*/  IMAD R82, R7, 0x4, R80 ;  /* 0x0000000407527824 */ /* 0x000fe200078e0250 */
[-C--:B------:R-:W-:Y:S01]  /*4470*/  LEA R8, P0, R16, R3.reuse, 0x1 ;  /* 0x0000000310087211 */ /* 0x080fe200078008ff */
[----:B------:R-:W-:Y:S01]  /*4480*/  IMAD.MOV.U32 R140, RZ, RZ, R73 ;  /* 0x000000ffff8c7224 */ /* 0x000fe200078e0049 */
[-C--:B------:R-:W-:Y:S01]  /*4490*/  LEA R10, P1, R18, R3.reuse, 0x1 ;  /* 0x00000003120a7211 */ /* 0x080fe200078208ff */
[----:B------:R-:W-:Y:S01]  /*44a0*/  IMAD.MOV.U32 R124, RZ, RZ, R67 ;  /* 0x000000ffff7c7224 */ /* 0x000fe200078e0043 */
[----:B------:R-:W-:Y:S01]  /*44b0*/  LEA R14, P2, R26, R3, 0x1 ;  /* 0x000000031a0e7211 */ /* 0x000fe200078408ff */
[----:B------:R-:W-:Y:S01]  /*44c0*/  IMAD.MOV.U32 R129, RZ, RZ, R53 ;  /* 0x000000ffff817224 */ /* 0x000fe200078e0035 */
[-C--:B------:R-:W-:Y:S01]  /*44d0*/  LEA.HI.X.SX32 R9, R16, R5.reuse, 0x1, P0 ;  /* 0x0000000510097211 */ /* 0x080fe200000f0eff */
[----:B------:R-:W-:Y:S01]  /*44e0*/  IMAD.MOV.U32 R111, RZ, RZ, R57 ;  /* 0x000000ffff6f7224 */ /* 0x000fe200078e0039 */
[-C--:B------:R-:W-:Y:S01]  /*44f0*/  LEA.HI.X.SX32 R11, R18, R5.reuse, 0x1, P1 ;  /* 0x00000005120b7211 */ /* 0x080fe200008f0eff */
[----:B------:R-:W-:Y:S01]  /*4500*/  BAR.SYNC.DEFER_BLOCKING 0x0 ;  /* 0x0000000000007b1d */ /* 0x000fe20000010000 */
[----:B------:R-:W-:-:S02]  /*4510*/  LEA.HI.X.SX32 R15, R26, R5, 0x1, P2 ;  /* 0x000000051a0f7211 */ /* 0x000fc400010f0eff */
[-C--:B------:R-:W-:Y:S02]  /*4520*/  LEA R18, P0, R22, R3.reuse, 0x1 ;  /* 0x0000000316127211 */ /* 0x080fe400078008ff */
[----:B------:R-:W-:Y:S02]  /*4530*/  LEA R16, P1, R24, R3, 0x1 ;  /* 0x0000000318107211 */ /* 0x000fe400078208ff */
[C---:B------:R-:W-:Y:S02]  /*4540*/  LEA R26, R7.reuse, R82, 0x2 ;  /* 0x00000052071a7211 */ /* 0x040fe400078e10ff */
[-C--:B------:R-:W-:Y:S02]  /*4550*/  LEA.HI.X.SX32 R19, R22, R5.reuse, 0x1, P0 ;  /* 0x0000000516137211 */ /* 0x080fe400000f0eff */
[----:B------:R-:W-:Y:S01]  /*4560*/  LEA.HI.X.SX32 R17, R24, R5, 0x1, P1 ;  /* 0x0000000518117211 */ /* 0x000fe200008f0eff */
[----:B------:R-:W-:Y:S01]  /*4570*/  IMAD R96, R7, 0x4, R26 ;  /* 0x0000000407607824 */ /* 0x000fe200078e021a */
[----:B------:R-:W-:-:S02]  /*4580*/  LEA R24, P0, R28, R3, 0x1 ;  /* 0x000000031c187211 */ /* 0x000fc400078008ff */
[----:B------:R-:W-:Y:S02]  /*4590*/  LEA R22, P1, R30, R3, 0x1 ;  /* 0x000000031e167211 */ /* 0x000fe400078208ff */
[-C--:B------:R-:W-:Y:S02]  /*45a0*/  LEA.HI.X.SX32 R25, R28, R5.reuse, 0x1, P0 ;  /* 0x000000051c197211 */ /* 0x080fe400000f0eff */
[C---:B------:R-:W-:Y:S02]  /*45b0*/  LEA R28, R7.reuse, R96, 0x2 ;  /* 0x00000060071c7211 */ /* 0x040fe400078e10ff */
[----:B------:R-:W-:Y:S02]  /*45c0*/  LEA.HI.X.SX32 R23, R30, R5, 0x1, P1 ;  /* 0x000000051e177211 */ /* 0x000fe400008f0eff */
[-C--:B------:R-:W-:Y:S01]  /*45d0*/  LEA R94, P0, R6, R3.reuse, 0x1 ;  /* 0x00000003065e7211 */ /* 0x080fe200078008ff */
[----:B------:R-:W-:Y:S01]  /*45e0*/  IMAD R30, R7, 0x4, R28 ;  /* 0x00000004071e7824 */ /* 0x000fe200078e021c */
[----:B------:R-:W-:-:S02]  /*45f0*/  LEA R92, P1, R42, R3, 0x1 ;  /* 0x000000032a5c7211 */ /* 0x000fc400078208ff */
[----:B------:R-:W-:Y:S02]  /*4600*/  LEA.HI.X.SX32 R95, R6, R5, 0x1, P0 ;  /* 0x00000005065f7211 */ /* 0x000fe400000f0eff */
[C---:B------:R-:W-:Y:S02]  /*4610*/  LEA R6, R7.reuse, R30, 0x2 ;  /* 0x0000001e07067211 */ /* 0x040fe400078e10ff */
[----:B------:R-:W-:Y:S02]  /*4620*/  LEA R20, P2, R32, R3, 0x1 ;  /* 0x0000000320147211 */ /* 0x000fe400078408ff */
[----:B------:R-:W-:Y:S01]  /*4630*/  LEA.HI.X.SX32 R93, R42, R5, 0x1, P1 ;  /* 0x000000052a5d7211 */ /* 0x000fe200008f0eff */
[----:B------:R-:W-:Y:S01]  /*4640*/  IMAD R98, R7, 0x4, R6 ;  /* 0x0000000407627824 */ /* 0x000fe200078e0206 */
[----:B------:R-:W-:Y:S02]  /*4650*/  LEA R86, P1, R80, R3, 0x1 ;  /* 0x0000000350567211 */ /* 0x000fe400078208ff */
[----:B------:R-:W-:-:S02]  /*4660*/  LEA.HI.X.SX32 R21, R32, R5, 0x1, P2 ;  /* 0x0000000520157211 */ /* 0x000fc400010f0eff */
[C---:B------:R-:W-:Y:S02]  /*4670*/  LEA R100, R7.reuse, R98, 0x2 ;  /* 0x0000006207647211 */ /* 0x040fe400078e10ff */
[----:B------:R-:W-:Y:S02]  /*4680*/  LEA R90, P2, R76, R3, 0x1 ;  /* 0x000000034c5a7211 */ /* 0x000fe400078408ff */
[----:B------:R-:W-:Y:S01]  /*4690*/  LEA.HI.X.SX32 R87, R80, R5, 0x1, P1 ;  /* 0x0000000550577211 */ /* 0x000fe200008f0eff */
[----:B------:R-:W-:Y:S01]  /*46a0*/  IMAD R102, R7, 0x4, R100 ;  /* 0x0000000407667824 */ /* 0x000fe200078e0264 */
[----:B------:R-:W-:Y:S02]  /*46b0*/  LEA R80, P1, R96, R3, 0x1 ;  /* 0x0000000360507211 */ /* 0x000fe400078208ff */
[----:B------:R-:W-:Y:S02]  /*46c0*/  LEA.HI.X.SX32 R91, R76, R5, 0x1, P2 ;  /* 0x000000054c5b7211 */ /* 0x000fe400010f0eff */
[----:B------:R-:W-:-:S02]  /*46d0*/  LEA R88, P0, R78, R3, 0x1 ;  /* 0x000000034e587211 */ /* 0x000fc400078008ff */
[----:B------:R-:W-:Y:S02]  /*46e0*/  LEA R84, P2, R82, R3, 0x1 ;  /* 0x0000000352547211 */ /* 0x000fe400078408ff */
[-C--:B------:R-:W-:Y:S02]  /*46f0*/  LEA.HI.X.SX32 R81, R96, R5.reuse, 0x1, P1 ;  /* 0x0000000560517211 */ /* 0x080fe400008f0eff */
[C---:B------:R-:W-:Y:S02]  /*4700*/  LEA R96, R7.reuse, R102, 0x2 ;  /* 0x0000006607607211 */ /* 0x040fe400078e10ff */
[-C--:B------:R-:W-:Y:S02]  /*4710*/  LEA.HI.X.SX32 R89, R78, R5.reuse, 0x1, P0 ;  /* 0x000000054e597211 */ /* 0x080fe400000f0eff */
[----:B------:R-:W-:Y:S01]  /*4720*/  LEA.HI.X.SX32 R85, R82, R5, 0x1, P2 ;  /* 0x0000000552557211 */ /* 0x000fe200010f0eff */
[----:B------:R-:W-:Y:S01]  /*4730*/  IMAD R104, R7, 0x4, R96 ;  /* 0x0000000407687824 */ /* 0x000fe200078e0260 */
[----:B------:R-:W-:-:S02]  /*4740*/  LEA R82, P0, R26, R3, 0x1 ;  /* 0x000000031a527211 */ /* 0x000fc400078008ff */
[----:B------:R-:W-:Y:S02]  /*4750*/  LEA R78, P2, R28, R3, 0x1 ;  /* 0x000000031c4e7211 */ /* 0x000fe400078408ff */
[----:B------:R-:W-:Y:S02]  /*4760*/  LEA.HI.X.SX32 R83, R26, R5, 0x1, P0 ;  /* 0x000000051a537211 */ /* 0x000fe400000f0eff */
[----:B------:R-:W-:Y:S02]  /*4770*/  LEA R76, P0, R30, R3, 0x1 ;  /* 0x000000031e4c7211 */ /* 0x000fe400078008ff */
[----:B------:R-:W-:Y:S02]  /*4780*/  LEA.HI.X.SX32 R79, R28, R5, 0x1, P2 ;  /* 0x000000051c4f7211 */ /* 0x000fe400010f0eff */
[-C--:B------:R-:W-:Y:S02]  /*4790*/  LEA R42, P1, R6, R3.reuse, 0x1 ;  /* 0x00000003062a7211 */ /* 0x080fe400078208ff */
[----:B------:R-:W-:-:S02]  /*47a0*/  LEA R32, P2, R98, R3, 0x1 ;  /* 0x0000000362207211 */ /* 0x000fc400078408ff */
[C---:B------:R-:W-:Y:S02]  /*47b0*/  LEA R106, R7.reuse, R104, 0x2 ;  /* 0x00000068076a7211 */ /* 0x040fe400078e10ff */
[----:B------:R-:W-:Y:S02]  /*47c0*/  LEA.HI.X.SX32 R77, R30, R5, 0x1, P0 ;  /* 0x000000051e4d7211 */ /* 0x000fe400000f0eff */
[----:B------:R-:W-:Y:S01]  /*47d0*/  LEA R30, P0, R100, R3, 0x1 ;  /* 0x00000003641e7211 */ /* 0x000fe200078008ff */
[----:B------:R-:W-:Y:S01]  /*47e0*/  IMAD R108, R7, 0x4, R106 ;  /* 0x00000004076c7824 */ /* 0x000fe200078e026a */
[-C--:B------:R-:W-:Y:S02]  /*47f0*/  LEA.HI.X.SX32 R43, R6, R5.reuse, 0x1, P1 ;  /* 0x00000005062b7211 */ /* 0x080fe400008f0eff */
[----:B------:R-:W-:Y:S02]  /*4800*/  LEA.HI.X.SX32 R33, R98, R5, 0x1, P2 ;  /* 0x0000000562217211 */ /* 0x000fe400010f0eff */
[----:B------:R-:W-:-:S02]  /*4810*/  LEA R28, P1, R102, R3, 0x1 ;  /* 0x00000003661c7211 */ /* 0x000fc400078208ff */
[----:B------:R-:W-:Y:S02]  /*4820*/  LEA R26, P2, R96, R3, 0x1 ;  /* 0x00000003601a7211 */ /* 0x000fe400078408ff */
[----:B------:R-:W-:Y:S02]  /*4830*/  LEA.HI.X.SX32 R31, R100, R5, 0x1, P0 ;  /* 0x00000005641f7211 */ /* 0x000fe400000f0eff */
[----:B------:R-:W-:Y:S02]  /*4840*/  LEA R6, P0, R104, R3, 0x1 ;  /* 0x0000000368067211 */ /* 0x000fe400078008ff */
[-C--:B------:R-:W-:Y:S02]  /*4850*/  LEA.HI.X.SX32 R29, R102, R5.reuse, 0x1, P1 ;  /* 0x00000005661d7211 */ /* 0x080fe400008f0eff */
[----:B------:R-:W-:Y:S02]  /*4860*/  LEA.HI.X.SX32 R27, R96, R5, 0x1, P2 ;  /* 0x00000005601b7211 */ /* 0x000fe400010f0eff */
[----:B------:R-:W-:-:S02]  /*4870*/  LEA R102, R7, R108, 0x2 ;  /* 0x0000006c07667211 */ /* 0x000fc400078e10ff */
[-C--:B------:R-:W-:Y:S02]  /*4880*/  LEA R96, P2, R108, R3.reuse, 0x1 ;  /* 0x000000036c607211 */ /* 0x080fe400078408ff */
[----:B------:R-:W-:Y:S01]  /*4890*/  MOV R110, R50 ;  /* 0x00000032006e7202 */ /* 0x000fe20000000f00 */
[C---:B------:R-:W-:Y:S01]  /*48a0*/  FMUL R50, R149.reuse, 8388608 ;  /* 0x4b00000095327820 */ /* 0x040fe20000400000 */
[----:B------:R-:W-:Y:S02]  /*48b0*/  LEA R98, P1, R106, R3, 0x1 ;  /* 0x000000036a627211 */ /* 0x000fe400078208ff */
[-C--:B------:R-:W-:Y:S01]  /*48c0*/  LEA.HI.X.SX32 R7, R104, R5.reuse, 0x1, P0 ;  /* 0x0000000568077211 */ /* 0x080fe200000f0eff */
[----:B------:R-:W-:Y:S01]  /*48d0*/  IMAD.MOV.U32 R104, RZ, RZ, R62 ;  /* 0x000000ffff687224 */ /* 0x000fe200078e003e */
[----:B------:R-:W-:Y:S01]  /*48e0*/  FSETP.GEU.AND P0, PT, R149, 1.175494350822287508e-38, PT ;  /* 0x008000009500780b */ /* 0x000fe20003f0e000 */
[----:B------:R-:W-:Y:S01]  /*48f0*/  IMAD.MOV.U32 R62, RZ, RZ, R44 ;  /* 0x000000ffff3e7224 */ /* 0x000fe200078e002c */
[-C--:B------:R-:W-:Y:S01]  /*4900*/  LEA.HI.X.SX32 R97, R108, R5.reuse, 0x1, P2 ;  /* 0x000000056c617211 */ /* 0x080fe200010f0eff */
[----:B------:R-:W-:Y:S01]  /*4910*/  IMAD.MOV.U32 R108, RZ, RZ, R51 ;  /* 0x000000ffff6c7224 */ /* 0x000fe200078e0033 */
[----:B------:R-:W-:Y:S01]  /*4920*/  LEA.HI.X.SX32 R99, R106, R5, 0x1, P1 ;  /* 0x000000056a637211 */ /* 0x000fe200008f0eff */
[----:B------:R-:W-:Y:S01]  /*4930*/  FMUL R51, R148, 8388608 ;  /* 0x4b00000094337820 */ /* 0x000fe20000400000 */
[----:B------:R-:W-:-:S02]  /*4940*/  FSEL R50, R50, R149, !P0 ;  /* 0x0000009532327208 */ /* 0x000fc40004000000 */
[----:B------:R-:W-:Y:S02]  /*4950*/  FSETP.GEU.AND P1, PT, R147, 1.175494350822287508e-38, PT ;  /* 0x008000009300780b */ /* 0x000fe40003f2e000 */
[----:B------:R-:W-:Y:S02]  /*4960*/  FSETP.GEU.AND P6, PT, R148, 1.175494350822287508e-38, PT ;  /* 0x008000009400780b */ /* 0x000fe40003fce000 */
[----:B------:R-:W-:Y:S02]  /*4970*/  LEA R100, P3, R102, R3, 0x1 ;  /* 0x0000000366647211 */ /* 0x000fe400078608ff */
[----:B------:R-:W-:Y:S02]  /*4980*/  IADD3 R3, R50, -0x3f3504f3, RZ ;  /* 0xc0cafb0d32037810 */ /* 0x000fe40007ffe0ff */
[----:B------:R-:W-:Y:S02]  /*4990*/  FSEL R49, R49, R147, !P1 ;  /* 0x0000009331317208 */ /* 0x000fe40004800000 */
[----:B------:R-:W-:-:S02]  /*49a0*/  FSEL R51, R51, R148, !P6 ;  /* 0x0000009433337208 */ /* 0x000fc40007000000 */
[----:B------:R-:W-:Y:S01]  /*49b0*/  LEA.HI.X.SX32 R101, R102, R5, 0x1, P3 ;  /* 0x0000000566657211 */ /* 0x000fe200018f0eff */
[----:B------:R-:W-:Y:S01]  /*49c0*/  IMAD.MOV.U32 R102, RZ, RZ, R60 ;  /* 0x000000ffff667224 */ /* 0x000fe200078e003c */
[----:B------:R-:W-:Y:S02]  /*49d0*/  LOP3.LUT R65, R3, 0xff800000, RZ, 0xc0, !PT ;  /* 0xff80000003417812 */ /* 0x000fe400078ec0ff */
[----:B------:R-:W-:Y:S02]  /*49e0*/  IADD3 R5, R49, -0x3f3504f3, RZ ;  /* 0xc0cafb0d31057810 */ /* 0x000fe40007ffe0ff */
[----:B------:R-:W-:Y:S02]  /*49f0*/  IADD3 R3, R51, -0x3f3504f3, RZ ;  /* 0xc0cafb0d33037810 */ /* 0x000fe40007ffe0ff */
[----:B------:R-:W-:Y:S02]  /*4a00*/  MOV R126, R66 ;  /* 0x00000042007e7202 */ /* 0x000fe40000000f00 */
[----:B------:R-:W-:-:S02]  /*4a10*/  MOV R127, R64 ;  /* 0x00000040007f7202 */ /* 0x000fc40000000f00 */
[----:B------:R-:W-:Y:S01]  /*4a20*/  LOP3.LUT R66, R5, 0xff800000, RZ, 0xc0, !PT ;  /* 0xff80000005427812 */ /* 0x000fe200078ec0ff */
[----:B------:R-:W-:Y:S01]  /*4a30*/  FMUL R5, R145, 8388608 ;  /* 0x4b00000091057820 */ /* 0x000fe20000400000 */
[----:B------:R-:W-:Y:S01]  /*4a40*/  LOP3.LUT R64, R3, 0xff800000, RZ, 0xc0, !PT ;  /* 0xff80000003407812 */ /* 0x000fe200078ec0ff */
[C---:B------:R-:W-:Y:S01]  /*4a50*/  FMUL R3, R146.reuse, 8388608 ;  /* 0x4b00000092037820 */ /* 0x040fe20000400000 */
[----:B------:R-:W-:Y:S02]  /*4a60*/  SHF.R.S32.HI R44, RZ, 0x3, R0 ;  /* 0x00000003ff2c7819 */ /* 0x000fe40000011400 */
[----:B------:R-:W-:Y:S02]  /*4a70*/  MOV R131, R52 ;  /* 0x0000003400837202 */ /* 0x000fe40000000f00 */
[----:B------:R-:W-:Y:S01]  /*4a80*/  FSETP.GEU.AND P3, PT, R146, 1.175494350822287508e-38, PT ;  /* 0x008000009200780b */ /* 0x000fe20003f6e000 */
[----:B------:R-:W0:Y:S01]  /*4a90*/  I2F R52, R66 ;  /* 0x0000004200347306 */ /* 0x000e220000201400 */
[----:B------:R-:W-:-:S02]  /*4aa0*/  SGXT R44, R44, 0x1 ;  /* 0x000000012c2c781a */ /* 0x000fc40000000200 */
[----:B------:R-:W-:Y:S02]  /*4ab0*/  FSEL R3, R3, R146, !P3 ;  /* 0x0000009203037208 */ /* 0x000fe40005800000 */
[----:B------:R-:W-:Y:S02]  /*4ac0*/  FSETP.GEU.AND P5, PT, R145, 1.175494350822287508e-38, PT ;  /* 0x008000009100780b */ /* 0x000fe40003fae000 */
[----:B------:R-:W-:Y:S02]  /*4ad0*/  MOV R46, UR9 ;  /* 0x00000009002e7c02 */ /* 0x000fe40008000f00 */
[----:B------:R-:W-:Y:S02]  /*4ae0*/  LOP3.LUT R55, R55, 0x1040, R44, 0x78, !PT ;  /* 0x0000104037377812 */ /* 0x000fe400078e782c */
[----:B------:R-:W-:Y:S02]  /*4af0*/  IADD3 R44, R3, -0x3f3504f3, RZ ;  /* 0xc0cafb0d032c7810 */ /* 0x000fe40007ffe0ff */
[----:B------:R-:W-:-:S02]  /*4b00*/  FSEL R5, R5, R145, !P5 ;  /* 0x0000009105057208 */ /* 0x000fc40006800000 */
[----:B------:R-:W-:Y:S02]  /*4b10*/  LEA R60, R151, UR13, 0x1 ;  /* 0x0000000d973c7c11 */ /* 0x000fe4000f8e08ff */
[----:B------:R-:W-:Y:S02]  /*4b20*/  MOV R113, R56 ;  /* 0x0000003800717202 */ /* 0x000fe40000000f00 */
[----:B------:R-:W-:Y:S01]  /*4b30*/  LOP3.LUT R153, R46, 0x3c, R153, 0xf8, !PT ;  /* 0x0000003c2e997812 */ /* 0x000fe200078ef899 */
[----:B------:R-:W-:Y:S01]  /*4b40*/  FMUL R46, R142, 8388608 ;  /* 0x4b0000008e2e7820 */ /* 0x000fe20000400000 */
[----:B------:R-:W-:Y:S02]  /*4b50*/  MOV R152, R47 ;  /* 0x0000002f00987202 */ /* 0x000fe40000000f00 */
[----:B------:R-:W-:Y:S01]  /*4b60*/  LOP3.LUT R70, R44, 0xff800000, RZ, 0xc0, !PT ;  /* 0xff8000002c467812 */ /* 0x000fe200078ec0ff */
[----:B------:R1:W-:Y:S01]  /*4b70*/  I2F R47, R64 ;  /* 0x00000040002f7306 */ /* 0x0003e20000201400 */
[----:B------:R-:W-:Y:S01]  /*4b80*/  IADD3 R56, R5, -0x3f3504f3, RZ ;  /* 0xc0cafb0d05387810 */ /* 0x000fe20007ffe0ff */
[----:B------:R-:W-:Y:S01]  /*4b90*/  FMUL R44, R144, 8388608 ;  /* 0x4b000000902c7820 */ /* 0x000fe20000400000 */
[----:B------:R-:W-:-:S02]  /*4ba0*/  FSEL R59, RZ, -23, P1 ;  /* 0xc1b80000ff3b7808 */ /* 0x000fc40000800000 */
[----:B------:R-:W-:Y:S02]  /*4bb0*/  FSETP.GEU.AND P1, PT, R142, 1.175494350822287508e-38, PT ;  /* 0x008000008e00780b */ /* 0x000fe40003f2e000 */
[----:B------:R-:W-:Y:S01]  /*4bc0*/  FSETP.GEU.AND P2, PT, R144, 1.175494350822287508e-38, PT ;  /* 0x008000009000780b */ /* 0x000fe20003f4e000 */
[----:B0-----:R-:W-:Y:S01]  /*4bd0*/  FFMA.FTZ R59, R52, 1.1920928955078125e-07, R59 ;  /* 0x34000000343b7823 */ /* 0x001fe2000001003b */
[----:B------:R-:W-:Y:S01]  /*4be0*/  SHF.R.S32.HI R67, RZ, 0x4, R0 ;  /* 0x00000004ff437819 */ /* 0x000fe20000011400 */
[----:B------:R0:W2:Y:S01]  /*4bf0*/  I2F R53, R70 ;  /* 0x0000004600357306 */ /* 0x0000a20000201400 */
[----:B------:R-:W-:Y:S01]  /*4c00*/  LEA R73, R60, R55, 0x2 ;  /* 0x000000373c497211 */ /* 0x000fe200078e10ff */
[----:B-1----:R-:W-:Y:S01]  /*4c10*/  IMAD.IADD R64, R51, 0x1, -R64 ;  /* 0x0000000133407824 */ /* 0x002fe200078e0a40 */
[----:B------:R-:W-:Y:S02]  /*4c20*/  FSEL R60, RZ, -23, P3 ;  /* 0xc1b80000ff3c7808 */ /* 0x000fe40001800000 */
[----:B------:R-:W-:Y:S01]  /*4c30*/  LOP3.LUT R56, R56, 0xff800000, RZ, 0xc0, !PT ;  /* 0xff80000038387812 */ /* 0x000fe200078ec0ff */
[----:B------:R-:W-:Y:S01]  /*4c40*/  FADD R64, R64, -1 ;  /* 0xbf80000040407421 */ /* 0x000fe20000000000 */
[----:B------:R-:W-:-:S02]  /*4c50*/  FSETP.GT.AND P3, PT, |R142|, 8.50705917302346158658e+37, PT ;  /* 0x7e8000008e00780b */ /* 0x000fc40003f64200 */
[----:B------:R-:W-:Y:S01]  /*4c60*/  MOV R105, R63 ;  /* 0x0000003f00697202 */ /* 0x000fe20000000f00 */
[----:B0-----:R-:W-:Y:S01]  /*4c70*/  IMAD.IADD R70, R3, 0x1, -R70 ;  /* 0x0000000103467824 */ /* 0x001fe200078e0a46 */
[----:B------:R-:W-:Y:S02]  /*4c80*/  MOV R109, R48 ;  /* 0x00000030006d7202 */ /* 0x000fe40000000f00 */
[----:B------:R-:W-:Y:S01]  /*4c90*/  FSEL R0, R46, R142, !P1 ;  /* 0x0000008e2e007208 */ /* 0x000fe20004800000 */
[----:B------:R-:W0:Y:S01]  /*4ca0*/  I2F R48, R65 ;  /* 0x0000004100307306 */ /* 0x000e220000201400 */
[----:B------:R-:W-:Y:S01]  /*4cb0*/  MOV R103, R61 ;  /* 0x0000003d00677202 */ /* 0x000fe20000000f00 */
[----:B--2---:R-:W-:Y:S01]  /*4cc0*/  FFMA.FTZ R60, R53, 1.1920928955078125e-07, R60 ;  /* 0x34000000353c7823 */ /* 0x004fe2000001003c */
[----:B------:R-:W-:Y:S01]  /*4cd0*/  MOV R63, R45 ;  /* 0x0000002d003f7202 */ /* 0x000fe20000000f00 */
[----:B------:R-:W-:Y:S01]  /*4ce0*/  FMUL R45, R143, 8388608 ;  /* 0x4b0000008f2d7820 */ /* 0x000fe20000400000 */
[----:B------:R-:W-:Y:S01]  /*4cf0*/  FSEL R44, R44, R144, !P2 ;  /* 0x000000902c2c7208 */ /* 0x000fe20005000000 */
[----:B------:R-:W-:Y:S01]  /*4d00*/  @P3 FMUL R108, R108, 0.25 ;  /* 0x3e8000006c6c3820 */ /* 0x000fe20000400000 */
[----:B------:R-:W-:Y:S01]  /*4d10*/  SGXT R46, R67, 0x1 ;  /* 0x00000001432e781a */ /* 0x000fe20000000200 */
[----:B------:R-:W-:Y:S01]  /*4d20*/  @P3 FMUL R110, R110, 0.25 ;  /* 0x3e8000006e6e3820 */ /* 0x000fe20000400000 */
[----:B------:R-:W-:Y:S01]  /*4d30*/  FSEL R52, RZ, -23, P2 ;  /* 0xc1b80000ff347808 */ /* 0x000fe20001000000 */
[----:B------:R-:W-:Y:S01]  /*4d40*/  @P3 FMUL R112, R112, 0.25 ;  /* 0x3e80000070703820 */ /* 0x000fe20000400000 */
[----:B------:R-:W-:Y:S01]  /*4d50*/  MOV R134, R74 ;  /* 0x0000004a00867202 */ /* 0x000fe20000000f00 */
[----:B------:R-:W-:Y:S01]  /*4d60*/  FADD R70, R70, -1 ;  /* 0xbf80000046467421 */ /* 0x000fe20000000000 */
[----:B------:R-:W-:Y:S01]  /*4d70*/  FSEL R61, RZ, -23, P0 ;  /* 0xc1b80000ff3d7808 */ /* 0x000fe20000000000 */
[----:B------:R1:W2:Y:S01]  /*4d80*/  I2F R74, R56 ;  /* 0x00000038004a7306 */ /* 0x0002a20000201400 */
[----:B------:R-:W-:-:S02]  /*4d90*/  FSEL R67, RZ, -23, P5 ;  /* 0xc1b80000ff437808 */ /* 0x000fc40002800000 */
[C---:B------:R-:W-:Y:S01]  /*4da0*/  FSETP.GT.AND P2, PT, |R143|.reuse, 8.50705917302346158658e+37, PT ;  /* 0x7e8000008f00780b */ /* 0x040fe20003f44200 */
[----:B0-----:R-:W-:Y:S01]  /*4db0*/  FFMA.FTZ R61, R48, 1.1920928955078125e-07, R61 ;  /* 0x34000000303d7823 */ /* 0x001fe2000001003d */
[----:B------:R-:W-:Y:S02]  /*4dc0*/  FSETP.GEU.AND P0, PT, R143, 1.175494350822287508e-38, PT ;  /* 0x008000008f00780b */ /* 0x000fe40003f0e000 */
[C---:B------:R-:W-:Y:S01]  /*4dd0*/  FSETP.GEU.AND P5, PT, |R142|.reuse, 1.175494350822287508e-38, PT ;  /* 0x008000008e00780b */ /* 0x040fe20003fae200 */
[----:B------:R-:W-:Y:S01]  /*4de0*/  @P3 FMUL R142, R142, 0.25 ;  /* 0x3e8000008e8e3820 */ /* 0x000fe20000400000 */
[----:B------:R-:W-:Y:S01]  /*4df0*/  MOV R114, R58 ;  /* 0x0000003a00727202 */ /* 0x000fe20000000f00 */
[----:B-1----:R-:W-:Y:S01]  /*4e00*/  IMAD.IADD R56, R5, 0x1, -R56 ;  /* 0x0000000105387824 */ /* 0x002fe200078e0a38 */
[----:B------:R-:W-:Y:S02]  /*4e10*/  FSEL R58, RZ, -23, P6 ;  /* 0xc1b80000ff3a7808 */ /* 0x000fe40003000000 */
[----:B------:R-:W-:Y:S01]  /*4e20*/  FSEL R45, R45, R143, !P0 ;  /* 0x0000008f2d2d7208 */ /* 0x000fe20004000000 */
[----:B------:R-:W-:Y:S01]  /*4e30*/  @P3 FMUL R114, R114, 0.25 ;  /* 0x3e80000072723820 */ /* 0x000fe20000400000 */
[----:B------:R-:W-:Y:S01]  /*4e40*/  MOV R130, R54 ;  /* 0x0000003600827202 */ /* 0x000fe20000000f00 */
[----:B------:R-:W-:Y:S01]  /*4e50*/  FFMA.FTZ R58, R47, 1.1920928955078125e-07, R58 ;  /* 0x340000002f3a7823 */ /* 0x000fe2000001003a */
[----:B------:R-:W-:Y:S01]  /*4e60*/  IADD3 R54, R45, -0x3f3504f3, RZ ;  /* 0xc0cafb0d2d367810 */ /* 0x000fe20007ffe0ff */
[----:B------:R-:W-:Y:S01]  /*4e70*/  @P2 FMUL R75, R75, 0.25 ;  /* 0x3e8000004b4b2820 */ /* 0x000fe20000400000 */
[----:B------:R-:W-:Y:S01]  /*4e80*/  FSEL R47, RZ, -23, P0 ;  /* 0xc1b80000ff2f7808 */ /* 0x000fe20000000000 */
[----:B------:R-:W-:Y:S01]  /*4e90*/  @P2 FMUL R109, R109, 0.25 ;  /* 0x3e8000006d6d2820 */ /* 0x000fe20000400000 */
[C---:B------:R-:W-:Y:S01]  /*4ea0*/  FSETP.GEU.AND P0, PT, |R143|.reuse, 1.175494350822287508e-38, PT ;  /* 0x008000008f00780b */ /* 0x040fe20003f0e200 */
[----:B------:R-:W-:Y:S01]  /*4eb0*/  @P2 FMUL R143, R143, 0.25 ;  /* 0x3e8000008f8f2820 */ /* 0x000fe20000400000 */
[----:B------:R-:W-:Y:S01]  /*4ec0*/  LOP3.LUT R54, R54, 0xff800000, RZ, 0xc0, !PT ;  /* 0xff80000036367812 */ /* 0x000fe200078ec0ff */
[----:B------:R-:W-:Y:S01]  /*4ed0*/  @P2 FMUL R111, R111, 0.25 ;  /* 0x3e8000006f6f2820 */ /* 0x000fe20000400000 */
[----:B------:R-:W-:Y:S01]  /*4ee0*/  FSETP.GT.AND P3, PT, |R144|, 8.50705917302346158658e+37, PT ;  /* 0x7e8000009000780b */ /* 0x000fe20003f64200 */
[----:B------:R-:W-:Y:S01]  /*4ef0*/  @P2 FMUL R113, R113, 0.25 ;  /* 0x3e80000071712820 */ /* 0x000fe20000400000 */
[C---:B------:R-:W-:Y:S01]  /*4f00*/  FSETP.GT.AND P2, PT, |R145|.reuse, 8.50705917302346158658e+37, PT ;  /* 0x7e8000009100780b */ /* 0x040fe20003f44200 */
[----:B------:R-:W-:Y:S01]  /*4f10*/  @!P5 FMUL R142, R142, 16777216 ;  /* 0x4b8000008e8ed820 */ /* 0x000fe20000400000 */
[----:B------:R-:W-:Y:S01]  /*4f20*/  FSEL R48, RZ, -23, P1 ;  /* 0xc1b80000ff307808 */ /* 0x000fe20000800000 */
[----:B------:R-:W0:Y:S01]  /*4f30*/  I2F R106, R54 ;  /* 0x00000036006a7306 */ /* 0x000e220000201400 */
[----:B--2---:R-:W-:Y:S01]  /*4f40*/  FFMA.FTZ R53, R74, 1.1920928955078125e-07, R67 ;  /* 0x340000004a357823 */ /* 0x004fe20000010043 */
[----:B------:R-:W-:Y:S01]  /*4f50*/  FSETP.GEU.AND P1, PT, |R144|, 1.175494350822287508e-38, PT ;  /* 0x008000009000780b */ /* 0x000fe20003f2e200 */
[----:B------:R-:W-:Y:S01]  /*4f60*/  @!P5 FMUL R108, R108, 16777216 ;  /* 0x4b8000006c6cd820 */ /* 0x000fe20000400000 */
[----:B------:R-:W-:Y:S01]  /*4f70*/  IADD3 R55, R0, -0x3f3504f3, RZ ;  /* 0xc0cafb0d00377810 */ /* 0x000fe20007ffe0ff */
[----:B------:R-:W-:Y:S01]  /*4f80*/  @!P5 FMUL R110, R110, 16777216 ;  /* 0x4b8000006e6ed820 */ /* 0x000fe20000400000 */
[----:B------:R-:W-:Y:S01]  /*4f90*/  LOP3.LUT R46, R46, 0x2004, RZ, 0xc0, !PT ;  /* 0x000020042e2e7812 */ /* 0x000fe200078ec0ff */
[----:B------:R-:W-:Y:S01]  /*4fa0*/  @!P5 FMUL R112, R112, 16777216 ;  /* 0x4b8000007070d820 */ /* 0x000fe20000400000 */
[----:B------:R-:W1:Y:S01]  /*4fb0*/  MUFU.RCP R67, R142 ;  /* 0x0000008e00437308 */ /* 0x000e620000001000 */
[----:B------:R-:W-:Y:S01]  /*4fc0*/  @!P5 FMUL R114, R114, 16777216 ;  /* 0x4b8000007272d820 */ /* 0x000fe20000400000 */
[----:B------:R-:W-:Y:S01]  /*4fd0*/  FSETP.GEU.AND P5, PT, |R145|, 1.175494350822287508e-38, PT ;  /* 0x008000009100780b */ /* 0x000fe20003fae200 */
[----:B------:R-:W-:Y:S01]  /*4fe0*/  @P3 FMUL R144, R144, 0.25 ;  /* 0x3e80000090903820 */ /* 0x000fe20000400000 */
[----:B------:R-:W-:Y:S01]  /*4ff0*/  LOP3.LUT R55, R55, 0xff800000, RZ, 0xc0, !PT ;  /* 0xff80000037377812 */ /* 0x000fe200078ec0ff */
[----:B------:R-:W-:Y:S01]  /*5000*/  @P2 FMUL R145, R145, 0.25 ;  /* 0x3e80000091912820 */ /* 0x000fe20000400000 */
[----:B------:R-:W-:Y:S01]  /*5010*/  IADD3 R57, R44, -0x3f3504f3, RZ ;  /* 0xc0cafb0d2c397810 */ /* 0x000fe20007ffe0ff */
[----:B------:R-:W-:Y:S01]  /*5020*/  @P3 FMUL R124, R124, 0.25 ;  /* 0x3e8000007c7c3820 */ /* 0x000fe20000400000 */
[----:B------:R-:W-:Y:S01]  /*5030*/  MOV R136, R71 ;  /* 0x0000004700887202 */ /* 0x000fe20000000f00 */
[----:B------:R-:W-:Y:S01]  /*5040*/  @P3 FMUL R126, R126, 0.25 ;  /* 0x3e8000007e7e3820 */ /* 0x000fe20000400000 */
[----:B------:R-:W-:Y:S01]  /*5050*/  LOP3.LUT R57, R57, 0xff800000, RZ, 0xc0, !PT ;  /* 0xff80000039397812 */ /* 0x000fe200078ec0ff */
[----:B------:R-:W-:Y:S01]  /*5060*/  @P3 FMUL R128, R128, 0.25 ;  /* 0x3e80000080803820 */ /* 0x000fe20000400000 */
[----:B------:R-:W-:Y:S01]  /*5070*/  FSETP.GEU.AND P6, PT, |R149|, 1.175494350822287508e-38, PT ;  /* 0x008000009500780b */ /* 0x000fe20003fce200 */
[----:B------:R-:W-:Y:S01]  /*5080*/  @P3 FMUL R130, R130, 0.25 ;  /* 0x3e80000082823820 */ /* 0x000fe20000400000 */
[----:B------:R-:W-:Y:S01]  /*5090*/  FSETP.GT.AND P3, PT, |R146|, 8.50705917302346158658e+37, PT ;  /* 0x7e8000009200780b */ /* 0x000fe20003f64200 */
[----:B------:R-:W-:Y:S01]  /*50a0*/  @!P0 FMUL R143, R143, 16777216 ;  /* 0x4b8000008f8f8820 */ /* 0x000fe20000400000 */
[----:B------:R2:W-:Y:S01]  /*50b0*/  I2F R71, R57 ;  /* 0x0000003900477306 */ /* 0x0005e20000201400 */
[----:B------:R-:W-:Y:S01]  /*50c0*/  IMAD.IADD R46, R46, 0x1, R73 ;  /* 0x000000012e2e7824 */ /* 0x000fe200078e0249 */
[----:B------:R-:W-:Y:S01]  /*50d0*/  LOP3.LUT R150, R153, 0x40, R150, 0xf8, !PT ;  /* 0x0000004099967812 */ /* 0x000fe200078ef896 */
[----:B------:R-:W-:Y:S01]  /*50e0*/  @!P1 FMUL R144, R144, 16777216 ;  /* 0x4b80000090909820 */ /* 0x000fe20000400000 */
[----:B------:R-:W-:Y:S01]  /*50f0*/  IADD3 R65, R50, -R65, RZ ;  /* 0x8000004132417210 */ /* 0x000fe20007ffe0ff */
[----:B------:R-:W-:Y:S01]  /*5100*/  @P2 FMUL R125, R125, 0.25 ;  /* 0x3e8000007d7d2820 */ /* 0x000fe20000400000 */
[----:B------:R-:W-:Y:S01]  /*5110*/  IADD3 R66, R49, -R66, RZ ;  /* 0x8000004231427210 */ /* 0x000fe20007ffe0ff */
[----:B------:R-:W-:Y:S01]  /*5120*/  @P2 FMUL R127, R127, 0.25 ;  /* 0x3e8000007f7f2820 */ /* 0x000fe20000400000 */
[----:B------:R3:W4:Y:S01]  /*5130*/  I2F R73, R55 ;  /* 0x0000003700497306 */ /* 0x0007220000201400 */
[----:B------:R-:W-:Y:S01]  /*5140*/  @P2 FMUL R129, R129, 0.25 ;  /* 0x3e80000081812820 */ /* 0x000fe20000400000 */
[----:B--2---:R-:W-:Y:S01]  /*5150*/  IADD3 R57, R44, -R57, RZ ;  /* 0x800000392c397210 */ /* 0x004fe20007ffe0ff */
[----:B------:R-:W-:Y:S01]  /*5160*/  @P2 FMUL R131, R131, 0.25 ;  /* 0x3e80000083832820 */ /* 0x000fe20000400000 */
[----:B------:R-:W-:Y:S01]  /*5170*/  FSETP.GT.AND P2, PT, |R148|, 8.50705917302346158658e+37, PT ;  /* 0x7e8000009400780b */ /* 0x000fe20003f44200 */
[----:B------:R-:W-:-:S02]  /*5180*/  @!P5 FMUL R145, R145, 16777216 ;  /* 0x4b8000009191d820 */ /* 0x000fc40000400000 */
[----:B------:R-:W-:Y:S01]  /*5190*/  @!P0 FMUL R75, R75, 16777216 ;  /* 0x4b8000004b4b8820 */ /* 0x000fe20000400000 */
[----:B------:R-:W2:Y:S01]  /*51a0*/  MUFU.RCP R74, R143 ;  /* 0x0000008f004a7308 */ /* 0x000ea20000001000 */
[----:B------:R-:W-:Y:S01]  /*51b0*/  @!P0 FMUL R109, R109, 16777216 ;  /* 0x4b8000006d6d8820 */ /* 0x000fe20000400000 */
[----:B---3--:R-:W-:Y:S01]  /*51c0*/  IADD3 R55, R0, -R55, RZ ;  /* 0x8000003700377210 */ /* 0x008fe20007ffe0ff */
[----:B------:R-:W-:Y:S02]  /*51d0*/  @!P0 FMUL R111, R111, 16777216 ;  /* 0x4b8000006f6f8820 */ /* 0x000fe40000400000 */
[----:B------:R-:W-:Y:S01]  /*51e0*/  @!P0 FMUL R113, R113, 16777216 ;  /* 0x4b80000071718820 */ /* 0x000fe20000400000 */
[----:B------:R-:W-:Y:S01]  /*51f0*/  FSETP.GEU.AND P0, PT, |R146|, 1.175494350822287508e-38, PT ;  /* 0x008000009200780b */ /* 0x000fe20003f0e200 */
[----:B0-----:R-:W-:Y:S01]  /*5200*/  FFMA.FTZ R47, R106, 1.1920928955078125e-07, R47 ;  /* 0x340000006a2f7823 */ /* 0x001fe2000001002f */
[----:B------:R-:W0:Y:S01]  /*5210*/  MUFU.RCP R107, R144 ;  /* 0x00000090006b7308 */ /* 0x000e220000001000 */
[----:B-1----:R-:W-:-:S02]  /*5220*/  FMUL R106, R67, R112 ;  /* 0x00000070436a7220 */ /* 0x002fc40000400000 */
[----:B------:R-:W-:Y:S02]  /*5230*/  @!P1 FMUL R124, R124, 16777216 ;  /* 0x4b8000007c7c9820 */ /* 0x000fe40000400000 */
[----:B------:R-:W-:Y:S02]  /*5240*/  @!P1 FMUL R126, R126, 16777216 ;  /* 0x4b8000007e7e9820 */ /* 0x000fe40000400000 */
[----:B------:R-:W-:Y:S01]  /*5250*/  @!P1 FMUL R128, R128, 16777216 ;  /* 0x4b80000080809820 */ /* 0x000fe20000400000 */
[----:B------:R-:W1:Y:S01]  /*5260*/  MUFU.RCP R112, R145 ;  /* 0x0000009100707308 */ /* 0x000e620000001000 */
[----:B------:R-:W-:Y:S01]  /*5270*/  @!P1 FMUL R130, R130, 16777216 ;  /* 0x4b80000082829820 */ /* 0x000fe20000400000 */
[----:B------:R-:W-:Y:S01]  /*5280*/  FSETP.GEU.AND P1, PT, |R148|, 1.175494350822287508e-38, PT ;  /* 0x008000009400780b */ /* 0x000fe20003f2e200 */
[----:B------:R-:W-:Y:S02]  /*5290*/  @P3 FMUL R146, R146, 0.25 ;  /* 0x3e80000092923820 */ /* 0x000fe40000400000 */
[----:B------:R-:W-:-:S02]  /*52a0*/  @P2 FMUL R148, R148, 0.25 ;  /* 0x3e80000094942820 */ /* 0x000fc40000400000 */
[----:B------:R-:W-:Y:S02]  /*52b0*/  @P3 FMUL R132, R132, 0.25 ;  /* 0x3e80000084843820 */ /* 0x000fe40000400000 */
[----:B------:R-:W-:Y:S02]  /*52c0*/  @P3 FMUL R134, R134, 0.25 ;  /* 0x3e80000086863820 */ /* 0x000fe40000400000 */
[----:B------:R-:W-:Y:S02]  /*52d0*/  @P3 FMUL R136, R136, 0.25 ;  /* 0x3e80000088883820 */ /* 0x000fe40000400000 */
[----:B------:R-:W-:Y:S01]  /*52e0*/  @P3 FMUL R138, R138, 0.25 ;  /* 0x3e8000008a8a3820 */ /* 0x000fe20000400000 */
[----:B------:R-:W-:Y:S01]  /*52f0*/  FSETP.GT.AND P3, PT, |R149|, 8.50705917302346158658e+37, PT ;  /* 0x7e8000009500780b */ /* 0x000fe20003f64200 */
[----:B------:R-:W-:Y:S02]  /*5300*/  @!P0 FMUL R146, R146, 16777216 ;  /* 0x4b80000092928820 */ /* 0x000fe40000400000 */
[----:B------:R-:W-:-:S02]  /*5310*/  @!P5 FMUL R129, R129, 16777216 ;  /* 0x4b8000008181d820 */ /* 0x000fc40000400000 */
[----:B----4-:R-:W-:Y:S01]  /*5320*/  FFMA.FTZ R48, R73, 1.1920928955078125e-07, R48 ;  /* 0x3400000049307823 */ /* 0x010fe20000010030 */
[----:B------:R-:W3:Y:S01]  /*5330*/  MUFU.RCP R115, R146 ;  /* 0x0000009200737308 */ /* 0x000ee20000001000 */
[----:B------:R-:W-:Y:S02]  /*5340*/  @!P5 FMUL R125, R125, 16777216 ;  /* 0x4b8000007d7dd820 */ /* 0x000fe40000400000 */
[----:B------:R-:W-:Y:S02]  /*5350*/  @!P5 FMUL R127, R127, 16777216 ;  /* 0x4b8000007f7fd820 */ /* 0x000fe40000400000 */
[----:B------:R-:W-:Y:S01]  /*5360*/  @!P5 FMUL R131, R131, 16777216 ;  /* 0x4b8000008383d820 */ /* 0x000fe20000400000 */
[----:B------:R-:W-:Y:S01]  /*5370*/  FSETP.GT.AND P5, PT, |R147|, 8.50705917302346158658e+37, PT ;  /* 0x7e8000009300780b */ /* 0x000fe20003fa4200 */
[----:B------:R-:W-:Y:S02]  /*5380*/  FMUL R73, R67, R110 ;  /* 0x0000006e43497220 */ /* 0x000fe40000400000 */
[----:B------:R-:W-:-:S02]  /*5390*/  @!P1 FMUL R148, R148, 16777216 ;  /* 0x4b80000094949820 */ /* 0x000fc40000400000 */
[----:B--2---:R-:W-:Y:S02]  /*53a0*/  FMUL R110, R74, R111 ;  /* 0x0000006f4a6e7220 */ /* 0x004fe40000400000 */
[----:B0-----:R-:W-:Y:S02]  /*53b0*/  FMUL R111, R107, R126 ;  /* 0x0000007e6b6f7220 */ /* 0x001fe40000400000 */
[----:B-1----:R-:W-:Y:S02]  /*53c0*/  FMUL R126, R112, R129 ;  /* 0x00000081707e7220 */ /* 0x002fe40000400000 */
[----:B------:R-:W-:Y:S01]  /*53d0*/  @!P0 FMUL R132, R132, 16777216 ;  /* 0x4b80000084848820 */ /* 0x000fe20000400000 */
[----:B------:R-:W0:Y:S01]  /*53e0*/  MUFU.RCP R129, R148 ;  /* 0x0000009400817308 */ /* 0x000e220000001000 */
[----:B------:R-:W-:Y:S02]  /*53f0*/  @!P0 FMUL R134, R134, 16777216 ;  /* 0x4b80000086868820 */ /* 0x000fe40000400000 */
[----:B------:R-:W-:-:S02]  /*5400*/  @!P0 FMUL R136, R136, 16777216 ;  /* 0x4b80000088888820 */ /* 0x000fc40000400000 */
[----:B------:R-:W-:Y:S01]  /*5410*/  @!P0 FMUL R138, R138, 16777216 ;  /* 0x4b8000008a8a8820 */ /* 0x000fe20000400000 */
[----:B------:R-:W-:Y:S01]  /*5420*/  FSETP.GEU.AND P0, PT, |R147|, 1.175494350822287508e-38, PT ;  /* 0x008000009300780b */ /* 0x000fe20003f0e200 */
[----:B------:R-:W-:Y:S02]  /*5430*/  FFMA.FTZ R52, R71, 1.1920928955078125e-07, R52 ;  /* 0x3400000047347823 */ /* 0x000fe40000010034 */
[----:B------:R-:W-:Y:S02]  /*5440*/  FMUL R71, R67, R108 ;  /* 0x0000006c43477220 */ /* 0x000fe40000400000 */
[----:B------:R-:W-:Y:S02]  /*5450*/  @P2 FMUL R105, R105, 0.25 ;  /* 0x3e80000069692820 */ /* 0x000fe40000400000 */
[----:B------:R-:W-:Y:S01]  /*5460*/  @P3 FMUL R149, R149, 0.25 ;  /* 0x3e80000095953820 */ /* 0x000fe20000400000 */
[----:B------:R-:W-:Y:S01]  /*5470*/  F2FP.PACK_AB R71, R71, R106 ;  /* 0x0000006a4747723e */ /* 0x000fe200000000ff */
[----:B------:R-:W-:-:S02]  /*5480*/  FMUL R108, R67, R114 ;  /* 0x00000072436c7220 */ /* 0x000fc40000400000 */
[C---:B------:R-:W-:Y:S02]  /*5490*/  FMUL R67, R74.reuse, R75 ;  /* 0x0000004b4a437220 */ /* 0x040fe40000400000 */
[----:B------:R-:W-:Y:S01]  /*54a0*/  @P5 FMUL R147, R147, 0.25 ;  /* 0x3e80000093935820 */ /* 0x000fe20000400000 */
[----:B------:R-:W-:Y:S01]  /*54b0*/  F2FP.PACK_AB R73, R73, R108 ;  /* 0x0000006c4949723e */ /* 0x000fe200000000ff */
[----:B------:R-:W-:Y:S01]  /*54c0*/  FMUL R75, R74, R109 ;  /* 0x0000006d4a4b7220 */ /* 0x000fe20000400000 */
[----:B------:R-:W-:Y:S01]  /*54d0*/  F2FP.PACK_AB R67, R67, R110 ;  /* 0x0000006e4343723e */ /* 0x000fe200000000ff */
[----:B------:R-:W-:Y:S02]  /*54e0*/  FMUL R109, R107, R124 ;  /* 0x0000007c6b6d7220 */ /* 0x000fe40000400000 */
[----:B------:R-:W-:Y:S02]  /*54f0*/  @!P6 FMUL R149, R149, 16777216 ;  /* 0x4b8000009595e820 */ /* 0x000fe40000400000 */
[----:B------:R-:W-:-:S02]  /*5500*/  @!P1 FMUL R105, R105, 16777216 ;  /* 0x4b80000069699820 */ /* 0x000fc40000400000 */
[C---:B------:R-:W-:Y:S02]  /*5510*/  FMUL R114, R107.reuse, R128 ;  /* 0x000000806b727220 */ /* 0x040fe40000400000 */
[----:B------:R-:W-:Y:S02]  /*5520*/  FMUL R124, R107, R130 ;  /* 0x000000826b7c7220 */ /* 0x000fe40000400000 */
[----:B------:R-:W-:Y:S01]  /*5530*/  FMUL R74, R74, R113 ;  /* 0x000000714a4a7220 */ /* 0x000fe20000400000 */
[----:B------:R-:W-:Y:S01]  /*5540*/  F2FP.PACK_AB R109, R109, R114 ;  /* 0x000000726d6d723e */ /* 0x000fe200000000ff */
[C---:B------:R-:W-:Y:S01]  /*5550*/  FMUL R107, R112.reuse, R125 ;  /* 0x0000007d706b7220 */ /* 0x040fe20000400000 */
[----:B------:R-:W-:Y:S01]  /*5560*/  F2FP.PACK_AB R111, R111, R124 ;  /* 0x0000007c6f6f723e */ /* 0x000fe200000000ff */
[----:B------:R-:W-:Y:S01]  /*5570*/  @!P0 FMUL R147, R147, 16777216 ;  /* 0x4b80000093938820 */ /* 0x000fe20000400000 */
[----:B------:R-:W-:Y:S01]  /*5580*/  F2FP.PACK_AB R74, R75, R74 ;  /* 0x0000004a4b4a723e */ /* 0x000fe200000000ff */
[----:B------:R-:W-:Y:S01]  /*5590*/  FMUL R113, R112, R127 ;  /* 0x0000007f70717220 */ /* 0x000fe20000400000 */
[----:B------:R-:W-:Y:S01]  /*55a0*/  F2FP.PACK_AB R107, R107, R126 ;  /* 0x0000007e6b6b723e */ /* 0x000fe200000000ff */
[C---:B---3--:R-:W-:Y:S01]  /*55b0*/  FMUL R125, R115.reuse, R132 ;  /* 0x00000084737d7220 */ /* 0x048fe20000400000 */
[----:B------:R-:W-:Y:S01]  /*55c0*/  MOV R75, 0x3dc6b27f ;  /* 0x3dc6b27f004b7802 */ /* 0x000fe20000000f00 */
[----:B------:R-:W-:Y:S01]  /*55d0*/  FMUL R127, R115, R134 ;  /* 0x00000086737f7220 */ /* 0x000fe20000400000 */
[----:B------:R-:W1:Y:S01]  /*55e0*/  MUFU.RCP R132, R149 ;  /* 0x0000009500847308 */ /* 0x000e620000001000 */
[----:B0-----:R-:W-:Y:S01]  /*55f0*/  FMUL R134, R129, R105 ;  /* 0x0000006981867220 */ /* 0x001fe20000400000 */
[----:B------:R-:W-:Y:S01]  /*5600*/  STS [R150+0x180], R107 ;  /* 0x0001806b96007388 */ /* 0x000fe20000000800 */
[----:B------:R-:W-:-:S02]  /*5610*/  @P2 FMUL R104, R104, 0.25 ;  /* 0x3e80000068682820 */ /* 0x000fc40000400000 */
[----:B------:R-:W-:Y:S02]  /*5620*/  @P3 FMUL R103, R103, 0.25 ;  /* 0x3e80000067673820 */ /* 0x000fe40000400000 */
[----:B------:R-:W-:Y:S01]  /*5630*/  @P3 FMUL R63, R63, 0.25 ;  /* 0x3e8000003f3f3820 */ /* 0x000fe20000400000 */
[----:B------:R-:W0:Y:S01]  /*5640*/  MUFU.RCP R105, R147 ;  /* 0x0000009300697308 */ /* 0x000e220000001000 */
[----:B------:R-:W-:Y:S02]  /*5650*/  @P3 FMUL R62, R62, 0.25 ;  /* 0x3e8000003e3e3820 */ /* 0x000fe40000400000 */
[----:B------:R-:W-:Y:S01]  /*5660*/  @P3 FMUL R102, R102, 0.25 ;  /* 0x3e80000066663820 */ /* 0x000fe20000400000 */
[----:B------:R-:W-:Y:S01]  /*5670*/  ISETP.GE.U32.AND P3, PT, R49, 0x7f800000, PT ;  /* 0x7f8000003100780c */ /* 0x000fe20003f66070 */
[----:B------:R-:W-:Y:S02]  /*5680*/  @P2 FMUL R152, R152, 0.25 ;  /* 0x3e80000098982820 */ /* 0x000fe40000400000 */
[----:B------:R-:W-:Y:S01]  /*5690*/  @P2 FMUL R156, R156, 0.25 ;  /* 0x3e8000009c9c2820 */ /* 0x000fe20000400000 */
[----:B------:R-:W-:Y:S01]  /*56a0*/  FSETP.NEU.AND P2, PT, R50, RZ, PT ;  /* 0x000000ff3200720b */ /* 0x000fe20003f4d000 */
[----:B------:R-:W-:-:S02]  /*56b0*/  @P5 FMUL R140, R140, 0.25 ;  /* 0x3e8000008c8c5820 */ /* 0x000fc40000400000 */
[----:B------:R-:W-:Y:S02]  /*56c0*/  @P5 FMUL R69, R69, 0.25 ;  /* 0x3e80000045455820 */ /* 0x000fe40000400000 */
[----:B------:R-:W-:Y:S02]  /*56d0*/  @!P1 FMUL R104, R104, 16777216 ;  /* 0x4b80000068689820 */ /* 0x000fe40000400000 */
[----:B------:R-:W-:Y:S02]  /*56e0*/  @!P6 FMUL R103, R103, 16777216 ;  /* 0x4b8000006767e820 */ /* 0x000fe40000400000 */
[----:B------:R-:W-:Y:S02]  /*56f0*/  @!P6 FMUL R63, R63, 16777216 ;  /* 0x4b8000003f3fe820 */ /* 0x000fe40000400000 */
[----:B------:R-:W-:Y:S02]  /*5700*/  @!P6 FMUL R62, R62, 16777216 ;  /* 0x4b8000003e3ee820 */ /* 0x000fe40000400000 */
[----:B------:R-:W-:Y:S01]  /*5710*/  @!P6 FMUL R102, R102, 16777216 ;  /* 0x4b8000006666e820 */ /* 0x000fe20000400000 */
[----:B------:R-:W-:Y:S01]  /*5720*/  ISETP.GE.U32.AND P6, PT, R51, 0x7f800000, PT ;  /* 0x7f8000003300780c */ /* 0x000fe20003fc6070 */
[----:B------:R-:W-:-:S02]  /*5730*/  @P5 FMUL R72, R72, 0.25 ;  /* 0x3e80000048485820 */ /* 0x000fc40000400000 */
[----:B------:R-:W-:Y:S02]  /*5740*/  @!P1 FMUL R152, R152, 16777216 ;  /* 0x4b80000098989820 */ /* 0x000fe40000400000 */
[----:B------:R-:W-:Y:S01]  /*5750*/  @!P1 FMUL R156, R156, 16777216 ;  /* 0x4b8000009c9c9820 */ /* 0x000fe20000400000 */
[----:B------:R-:W-:Y:S01]  /*5760*/  FSETP.NEU.AND P1, PT, R51, RZ, PT ;  /* 0x000000ff3300720b */ /* 0x000fe20003f2d000 */
[----:B------:R-:W-:Y:S01]  /*5770*/  @P5 FMUL R68, R68, 0.25 ;  /* 0x3e80000044445820 */ /* 0x000fe20000400000 */
[----:B------:R-:W-:Y:S01]  /*5780*/  ISETP.GE.U32.AND P5, PT, R3, 0x7f800000, PT ;  /* 0x7f8000000300780c */ /* 0x000fe20003fa6070 */
[----:B------:R-:W-:Y:S02]  /*5790*/  @!P0 FMUL R140, R140, 16777216 ;  /* 0x4b8000008c8c8820 */ /* 0x000fe40000400000 */
[----:B------:R-:W-:Y:S02]  /*57a0*/  @!P0 FMUL R69, R69, 16777216 ;  /* 0x4b80000045458820 */ /* 0x000fe40000400000 */
[----:B------:R-:W-:-:S02]  /*57b0*/  FMUL R128, R115, R136 ;  /* 0x0000008873807220 */ /* 0x000fc40000400000 */
[----:B------:R-:W-:Y:S02]  /*57c0*/  FMUL R130, R115, R138 ;  /* 0x0000008a73827220 */ /* 0x000fe40000400000 */
[----:B------:R-:W-:Y:S01]  /*57d0*/  FMUL R136, R129, R104 ;  /* 0x0000006881887220 */ /* 0x000fe20000400000 */
[----:B------:R-:W-:Y:S01]  /*57e0*/  F2FP.PACK_AB R125, R125, R128 ;  /* 0x000000807d7d723e */ /* 0x000fe200000000ff */
[----:B-1----:R-:W-:Y:S01]  /*57f0*/  FMUL R138, R132, R103 ;  /* 0x00000067848a7220 */ /* 0x002fe20000400000 */
[----:B------:R-:W-:Y:S01]  /*5800*/  F2FP.PACK_AB R127, R127, R130 ;  /* 0x000000827f7f723e */ /* 0x000fe200000000ff */
[----:B------:R-:W-:Y:S02]  /*5810*/  FMUL R112, R112, R131 ;  /* 0x0000008370707220 */ /* 0x000fe40000400000 */
[C---:B------:R-:W-:Y:S02]  /*5820*/  FMUL R63, R132.reuse, R63 ;  /* 0x0000003f843f7220 */ /* 0x040fe40000400000 */
[C---:B------:R-:W-:Y:S01]  /*5830*/  FMUL R104, R132.reuse, R62 ;  /* 0x0000003e84687220 */ /* 0x040fe20000400000 */
[----:B------:R-:W-:Y:S01]  /*5840*/  F2FP.PACK_AB R112, R113, R112 ;  /* 0x000000707170723e */ /* 0x000fe200000000ff */
[----:B------:R-:W-:Y:S01]  /*5850*/  FMUL R103, R132, R102 ;  /* 0x0000006684677220 */ /* 0x000fe20000400000 */
[----:B------:R-:W-:Y:S01]  /*5860*/  F2FP.PACK_AB R63, R63, R138 ;  /* 0x0000008a3f3f723e */ /* 0x000fe200000000ff */
[----:B------:R-:W-:Y:S01]  /*5870*/  @!P0 FMUL R72, R72, 16777216 ;  /* 0x4b80000048488820 */ /* 0x000fe20000400000 */
[----:B------:R-:W-:Y:S01]  /*5880*/  LOP3.LUT R102, R150, 0x44, RZ, 0x3c, !PT ;  /* 0x0000004496667812 */ /* 0x000fe200078e3cff */
[C---:B------:R-:W-:Y:S01]  /*5890*/  FMUL R115, R129.reuse, R152 ;  /* 0x0000009881737220 */ /* 0x040fe20000400000 */
[----:B------:R-:W-:Y:S01]  /*58a0*/  F2FP.PACK_AB R103, R104, R103 ;  /* 0x000000676867723e */ /* 0x000fe200000000ff */
[----:B------:R-:W-:Y:S01]  /*58b0*/  FMUL R131, R129, R156 ;  /* 0x0000009c81837220 */ /* 0x000fe20000400000 */
[----:B------:R1:W-:Y:S01]  /*58c0*/  STS [R150+0x100], R63 ;  /* 0x0001003f96007388 */ /* 0x0003e20000000800 */
[----:B------:R-:W-:Y:S01]  /*58d0*/  @!P0 FMUL R68, R68, 16777216 ;  /* 0x4b80000044448820 */ /* 0x000fe20000400000 */
[----:B------:R-:W-:Y:S01]  /*58e0*/  F2FP.PACK_AB R115, R115, R134 ;  /* 0x000000867373723e */ /* 0x000fe200000000ff */
[----:B0-----:R-:W-:Y:S01]  /*58f0*/  FMUL R62, R105, R140 ;  /* 0x0000008c693e7220 */ /* 0x001fe20000400000 */
[----:B------:R-:W-:Y:S01]  /*5900*/  F2FP.PACK_AB R131, R131, R136 ;  /* 0x000000888383723e */ /* 0x000fe200000000ff */
[C---:B------:R-:W-:Y:S01]  /*5910*/  FMUL R69, R105.reuse, R69 ;  /* 0x0000004569457220 */ /* 0x040fe20000400000 */
[----:B------:R-:W-:Y:S01]  /*5920*/  STS [R150], R103 ;  /* 0x0000006796007388 */ /* 0x000fe20000000800 */
[C---:B------:R-:W-:Y:S01]  /*5930*/  FMUL R72, R105.reuse, R72 ;  /* 0x0000004869487220 */ /* 0x040fe20000400000 */
[----:B------:R-:W-:Y:S01]  /*5940*/  ISETP.GE.U32.AND P0, PT, R50, 0x7f800000, PT ;  /* 0x7f8000003200780c */ /* 0x000fe20003f06070 */
[----:B------:R-:W-:Y:S01]  /*5950*/  FMUL R105, R105, R68 ;  /* 0x0000004469697220 */ /* 0x000fe20000400000 */
[----:B------:R-:W-:Y:S01]  /*5960*/  F2FP.PACK_AB R62, R62, R69 ;  /* 0x000000453e3e723e */ /* 0x000fe200000000ff */
[----:B------:R-:W-:Y:S01]  /*5970*/  FADD R65, R65, -1 ;  /* 0xbf80000041417421 */ /* 0x000fe20000000000 */
[C---:B------:R-:W-:Y:S01]  /*5980*/  LOP3.LUT R68, R150.reuse, 0x40, RZ, 0x3c, !PT ;  /* 0x0000004096447812 */ /* 0x040fe200078e3cff */
[----:B------:R-:W-:Y:S01]  /*5990*/  STS [R150+0x80], R112 ;  /* 0x0000807096007388 */ /* 0x000fe20000000800 */
[----:B------:R-:W-:Y:S01]  /*59a0*/  LOP3.LUT R69, R150, 0x4, RZ, 0x3c, !PT ;  /* 0x0000000496457812 */ /* 0x000fe200078e3cff */
[----:B-1----:R-:W-:Y:S01]  /*59b0*/  FFMA.FTZ R63, R64, R75, -0.16845393180847167969 ;  /* 0xbe2c7f30403f7423 */ /* 0x002fe2000001004b */
[----:B------:R-:W-:Y:S01]  /*59c0*/  F2FP.PACK_AB R72, R72, R105 ;  /* 0x000000694848723e */ /* 0x000fe200000000ff */
[----:B------:R-:W-:Y:S01]  /*59d0*/  STS [R68+0x1000], R131 ;  /* 0x0010008344007388 */ /* 0x000fe20000000800 */
[----:B------:R-:W-:-:S02]  /*59e0*/  FADD R66, R66, -1 ;  /* 0xbf80000042427421 */ /* 0x000fc40000000000 */
[----:B------:R-:W-:Y:S01]  /*59f0*/  FFMA.FTZ R63, R64, R63, 0.1716887056827545166 ;  /* 0x3e2fcf2a403f7423 */ /* 0x000fe2000001003f */
[----:B------:R-:W-:Y:S01]  /*5a00*/  STS [R68+0x1100], R115 ;  /* 0x0011007344007388 */ /* 0x000fe20000000800 */
[----:B------:R-:W-:Y:S02]  /*5a10*/  FADD R56, R56, -1 ;  /* 0xbf80000038387421 */ /* 0x000fe40000000000 */
[C---:B------:R-:W-:Y:S01]  /*5a20*/  FFMA.FTZ R63, R64.reuse, R63, -0.17900948226451873779 ;  /* 0xbe374e43403f7423 */ /* 0x040fe2000001003f */
[----:B------:R-:W-:Y:S01]  /*5a30*/  STS [R68+0x1080], R111 ;  /* 0x0010806f44007388 */ /* 0x000fe20000000800 */
[----:B------:R-:W-:Y:S02]  /*5a40*/  IMAD.IADD R54, R45, 0x1, -R54 ;  /* 0x000000012d367824 */ /* 0x000fe400078e0a36 */
[----:B------:R-:W-:Y:S01]  /*5a50*/  FFMA.FTZ R63, R64, R63, 0.20512372255325317383 ;  /* 0x3e520bf4403f7423 */ /* 0x000fe2000001003f */
[----:B------:R-:W-:Y:S01]  /*5a60*/  STS [R68+0x1180], R109 ;  /* 0x0011806d44007388 */ /* 0x000fe20000000800 */
[----:B------:R-:W-:-:S02]  /*5a70*/  FADD R54, R54, -1 ;  /* 0xbf80000036367421 */ /* 0x000fc40000000000 */
[C---:B------:R-:W-:Y:S01]  /*5a80*/  FFMA.FTZ R63, R64.reuse, R63, -0.24046532809734344482 ;  /* 0xbe763c8b403f7423 */ /* 0x040fe2000001003f */
[----:B------:R0:W-:Y:S01]  /*5a90*/  STS [R69+0x2100], R62 ;  /* 0x0021003e45007388 */ /* 0x0001e20000000800 */
[----:B------:R-:W-:Y:S02]  /*5aa0*/  FADD R55, R55, -1 ;  /* 0xbf80000037377421 */ /* 0x000fe40000000000 */
[C---:B------:R-:W-:Y:S01]  /*5ab0*/  FFMA.FTZ R63, R64.reuse, R63, 0.28857114911079406738 ;  /* 0x3e93bf99403f7423 */ /* 0x040fe2000001003f */
[----:B------:R1:W-:Y:S03]  /*5ac0*/  STS [R69+0x2180], R67 ;  /* 0x0021804345007388 */ /* 0x0003e60000000800 */
[----:B------:R-:W-:Y:S01]  /*5ad0*/  FFMA.FTZ R63, R64, R63, -0.36067417263984680176 ;  /* 0xbeb8aa49403f7423 */ /* 0x000fe2000001003f */
[----:B------:R-:W-:Y:S01]  /*5ae0*/  STS [R69+0x2000], R72 ;  /* 0x0020004845007388 */ /* 0x000fe20000000800 */
[----:B0-----:R-:W-:-:S02]  /*5af0*/  FFMA.FTZ R62, R65, R75, -0.16845393180847167969 ;  /* 0xbe2c7f30413e7423 */ /* 0x001fc4000001004b */
[----:B------:R-:W-:Y:S01]  /*5b00*/  FFMA.FTZ R63, R64, R63, 0.48089820146560668945 ;  /* 0x3ef6384a403f7423 */ /* 0x000fe2000001003f */
[----:B------:R0:W-:Y:S01]  /*5b10*/  STS [R69+0x2080], R74 ;  /* 0x0020804a45007388 */ /* 0x0001e20000000800 */
[C---:B------:R-:W-:Y:S02]  /*5b20*/  FFMA.FTZ R62, R65.reuse, R62, 0.1716887056827545166 ;  /* 0x3e2fcf2a413e7423 */ /* 0x040fe4000001003e */
[C---:B-1----:R-:W-:Y:S01]  /*5b30*/  FFMA.FTZ R67, R66.reuse, R75, -0.16845393180847167969 ;  /* 0xbe2c7f3042437423 */ /* 0x042fe2000001004b */
[----:B------:R-:W-:Y:S01]  /*5b40*/  STS [R102+0x3000], R127 ;  /* 0x0030007f66007388 */ /* 0x000fe20000000800 */
[C---:B------:R-:W-:Y:S02]  /*5b50*/  FFMA.FTZ R62, R65.reuse, R62, -0.17900948226451873779 ;  /* 0xbe374e43413e7423 */ /* 0x040fe4000001003e */
[----:B------:R-:W-:Y:S01]  /*5b60*/  FFMA.FTZ R67, R66, R67, 0.1716887056827545166 ;  /* 0x3e2fcf2a42437423 */ /* 0x000fe20000010043 */
[----:B------:R-:W-:Y:S01]  /*5b70*/  STS [R102+0x3100], R125 ;  /* 0x0031007d66007388 */ /* 0x000fe20000000800 */
[----:B------:R-:W-:-:S02]  /*5b80*/  FFMA.FTZ R62, R65, R62, 0.20512372255325317383 ;  /* 0x3e520bf4413e7423 */ /* 0x000fc4000001003e */
[C---:B------:R-:W-:Y:S01]  /*5b90*/  FFMA.FTZ R67, R66.reuse, R67, -0.17900948226451873779 ;  /* 0xbe374e4342437423 */ /* 0x040fe20000010043 */
[----:B------:R-:W-:Y:S01]  /*5ba0*/  STS [R102+0x3080], R73 ;  /* 0x0030804966007388 */ /* 0x000fe20000000800 */
[C---:B------:R-:W-:Y:S02]  /*5bb0*/  FFMA.FTZ R62, R65.reuse, R62, -0.24046532809734344482 ;  /* 0xbe763c8b413e7423 */ /* 0x040fe4000001003e */
[----:B------:R-:W-:Y:S01]  /*5bc0*/  FFMA.FTZ R67, R66, R67, 0.20512372255325317383 ;  /* 0x3e520bf442437423 */ /* 0x000fe20000010043 */
[----:B------:R-:W-:Y:S01]  /*5bd0*/  STS [R102+0x3180], R71 ;  /* 0x0031804766007388 */ /* 0x000fe20000000800 */
[C---:B------:R-:W-:Y:S02]  /*5be0*/  FFMA.FTZ R62, R65.reuse, R62, 0.28857114911079406738 ;  /* 0x3e93bf99413e7423 */ /* 0x040fe4000001003e */
[----:B0-----:R-:W-:Y:S01]  /*5bf0*/  FFMA.FTZ R69, R70, R75, -0.16845393180847167969 ;  /* 0xbe2c7f3046457423 */ /* 0x001fe2000001004b */
[----:B------:R-:W-:Y:S01]  /*5c00*/  BAR.SYNC.DEFER_BLOCKING 0x0 ;  /* 0x0000000000007b1d */ /* 0x000fe20000010000 */
[----:B------:R-:W-:-:S02]  /*5c10*/  FFMA.FTZ R62, R65, R62, -0.36067417263984680176 ;  /* 0xbeb8aa49413e7423 */ /* 0x000fc4000001003e */
[----:B------:R-:W-:Y:S02]  /*5c20*/  FFMA.FTZ R67, R66, R67, -0.24046532809734344482 ;  /* 0xbe763c8b42437423 */ /* 0x000fe40000010043 */
[C---:B------:R-:W-:Y:S02]  /*5c30*/  FFMA.FTZ R62, R65.reuse, R62, 0.48089820146560668945 ;  /* 0x3ef6384a413e7423 */ /* 0x040fe4000001003e */
[----:B------:R-:W-:Y:S02]  /*5c40*/  FFMA.FTZ R63, R64, R63, -0.72134751081466674805 ;  /* 0xbf38aa3b403f7423 */ /* 0x000fe4000001003f */
[C---:B------:R-:W-:Y:S02]  /*5c50*/  FFMA.FTZ R62, R65.reuse, R62, -0.72134751081466674805 ;  /* 0xbf38aa3b413e7423 */ /* 0x040fe4000001003e */
[----:B------:R-:W-:Y:S02]  /*5c60*/  FFMA.FTZ R69, R70, R69, 0.1716887056827545166 ;  /* 0x3e2fcf2a46457423 */ /* 0x000fe40000010045 */
[----:B------:R-:W-:-:S02]  /*5c70*/  FMUL R62, R65, R62 ;  /* 0x0000003e413e7220 */ /* 0x000fc40000400000 */
[----:B------:R-:W-:Y:S02]  /*5c80*/  FFMA.FTZ R67, R66, R67, 0.28857114911079406738 ;  /* 0x3e93bf9942437423 */ /* 0x000fe40000010043 */
[----:B------:R-:W-:Y:S02]  /*5c90*/  FMUL R63, R64, R63 ;  /* 0x0000003f403f7220 */ /* 0x000fe40000400000 */
[----:B------:R-:W-:Y:S02]  /*5ca0*/  FMUL R62, R65, R62 ;  /* 0x0000003e413e7220 */ /* 0x000fe40000400000 */
[----:B------:R-:W-:Y:S02]  /*5cb0*/  FFMA.FTZ R69, R70, R69, -0.17900948226451873779 ;  /* 0xbe374e4346457423 */ /* 0x000fe40000010045 */
[----:B------:R-:W-:Y:S01]  /*5cc0*/  FFMA.FTZ R67, R66, R67, -0.36067417263984680176 ;  /* 0xbeb8aa4942437423 */ /* 0x000fe20000010043 */
[----:B------:R-:W-:Y:S01]  /*5cd0*/  LDS R71, [R46+0xe00] ;  /* 0x000e00002e477984 */ /* 0x000fe20000000800 */
[----:B------:R-:W-:-:S02]  /*5ce0*/  FMUL R63, R64, R63 ;  /* 0x0000003f403f7220 */ /* 0x000fc40000400000 */
[----:B------:R-:W-:Y:S02]  /*5cf0*/  FFMA.FTZ R62, R65, 1.4426950216293334961, R62 ;  /* 0x3fb8aa3b413e7823 */ /* 0x000fe4000001003e */
[----:B------:R-:W-:Y:S02]  /*5d00*/  FFMA.FTZ R69, R70, R69, 0.20512372255325317383 ;  /* 0x3e520bf446457423 */ /* 0x000fe40000010045 */
[----:B------:R-:W-:Y:S02]  /*5d10*/  FFMA.FTZ R67, R66, R67, 0.48089820146560668945 ;  /* 0x3ef6384a42437423 */ /* 0x000fe40000010043 */
[----:B------:R-:W-:Y:S01]  /*5d20*/  FFMA.FTZ R63, R64, 1.4426950216293334961, R63 ;  /* 0x3fb8aa3b403f7823 */ /* 0x000fe2000001003f */
[----:B------:R-:W-:Y:S01]  /*5d30*/  @P6 MOV R64, 0x7f800000 ;  /* 0x7f80000000406802 */ /* 0x000fe20000000f00 */
[----:B------:R-:W-:Y:S02]  /*5d40*/  FADD R61, R61, R62 ;  /* 0x0000003e3d3d7221 */ /* 0x000fe40000000000 */
[----:B------:R-:W-:-:S02]  /*5d50*/  FADD R62, R57, -1 ;  /* 0xbf800000393e7421 */ /* 0x000fc40000000000 */
[----:B------:R-:W-:Y:S02]  /*5d60*/  FFMA.FTZ R69, R70, R69, -0.24046532809734344482 ;  /* 0xbe763c8b46457423 */ /* 0x000fe40000010045 */
[----:B------:R-:W-:Y:S02]  /*5d70*/  FFMA.FTZ R67, R66, R67, -0.72134751081466674805 ;  /* 0xbf38aa3b42437423 */ /* 0x000fe40000010043 */
[----:B------:R-:W-:Y:S02]  /*5d80*/  FADD R58, R58, R63 ;  /* 0x0000003f3a3a7221 */ /* 0x000fe40000000000 */
[----:B------:R-:W-:Y:S02]  /*5d90*/  FFMA.FTZ R63, R62, R75, -0.16845393180847167969 ;  /* 0xbe2c7f303e3f7423 */ /* 0x000fe4000001004b */
[----:B------:R-:W-:Y:S02]  /*5da0*/  FFMA.FTZ R69, R70, R69, 0.28857114911079406738 ;  /* 0x3e93bf9946457423 */ /* 0x000fe40000010045 */
[----:B------:R-:W-:-:S02]  /*5db0*/  FMUL R67, R66, R67 ;  /* 0x0000004342437220 */ /* 0x000fc40000400000 */
[----:B------:R-:W-:Y:S02]  /*5dc0*/  FFMA.FTZ R63, R62, R63, 0.1716887056827545166 ;  /* 0x3e2fcf2a3e3f7423 */ /* 0x000fe4000001003f */
[----:B------:R-:W-:Y:S02]  /*5dd0*/  FFMA.FTZ R69, R70, R69, -0.36067417263984680176 ;  /* 0xbeb8aa4946457423 */ /* 0x000fe40000010045 */
[----:B------:R-:W-:Y:S02]  /*5de0*/  FMUL R67, R66, R67 ;  /* 0x0000004342437220 */ /* 0x000fe40000400000 */
[----:B------:R-:W-:Y:S02]  /*5df0*/  @P0 IMAD.MOV.U32 R65, RZ, RZ, 0x7f800000 ;  /* 0x7f800000ff410424 */ /* 0x000fe400078e00ff */
[----:B------:R-:W-:Y:S02]  /*5e00*/  FFMA.FTZ R57, R56, R75, -0.16845393180847167969 ;  /* 0xbe2c7f3038397423 */ /* 0x000fe4000001004b */
[----:B------:R-:W-:-:S02]  /*5e10*/  FFMA.FTZ R63, R62, R63, -0.17900948226451873779 ;  /* 0xbe374e433e3f7423 */ /* 0x000fc4000001003f */
[----:B------:R-:W-:Y:S02]  /*5e20*/  FFMA.FTZ R69, R70, R69, 0.48089820146560668945 ;  /* 0x3ef6384a46457423 */ /* 0x000fe40000010045 */
[----:B------:R-:W-:Y:S02]  /*5e30*/  FFMA.FTZ R66, R66, 1.4426950216293334961, R67 ;  /* 0x3fb8aa3b42427823 */ /* 0x000fe40000010043 */
[----:B------:R-:W-:Y:S01]  /*5e40*/  @P0 FFMA.FTZ R61, R50, R65, +INF ;  /* 0x7f800000323d0423 */ /* 0x000fe20000010041 */
[----:B------:R-:W-:Y:S01]  /*5e50*/  FSETP.NEU.AND P0, PT, R49, RZ, PT ;  /* 0x000000ff3100720b */ /* 0x000fe20003f0d000 */
[----:B------:R-:W-:Y:S01]  /*5e60*/  @P3 IMAD.MOV.U32 R50, RZ, RZ, 0x7f800000 ;  /* 0x7f800000ff323424 */ /* 0x000fe200078e00ff */
[----:B------:R-:W-:Y:S01]  /*5e70*/  LDS R65, [R46+0x400] ;  /* 0x000400002e417984 */ /* 0x000fe20000000800 */
[----:B------:R-:W-:Y:S02]  /*5e80*/  FFMA.FTZ R57, R56, R57, 0.1716887056827545166 ;  /* 0x3e2fcf2a38397423 */ /* 0x000fe40000010039 */
[----:B------:R-:W-:Y:S01]  /*5e90*/  FFMA.FTZ R63, R62, R63, 0.20512372255325317383 ;  /* 0x3e520bf43e3f7423 */ /* 0x000fe2000001003f */
[----:B------:R-:W-:Y:S01]  /*5ea0*/  LDS R67, [R46+0x600] ;  /* 0x000600002e437984 */ /* 0x000fe20000000800 */
[----:B------:R-:W-:-:S02]  /*5eb0*/  FFMA.FTZ R69, R70, R69, -0.72134751081466674805 ;  /* 0xbf38aa3b46457423 */ /* 0x000fc40000010045 */
[----:B------:R-:W-:Y:S02]  /*5ec0*/  FADD R59, R59, R66 ;  /* 0x000000423b3b7221 */ /* 0x000fe40000000000 */
[----:B------:R-:W-:Y:S01]  /*5ed0*/  @P3 FFMA.FTZ R59, R49, R50, +INF ;  /* 0x7f800000313b3423 */ /* 0x000fe20000010032 */
[----:B------:R-:W-:Y:S01]  /*5ee0*/  ISETP.GE.U32.AND P3, PT, R5, 0x7f800000, PT ;  /* 0x7f8000000500780c */ /* 0x000fe20003f66070 */
[----:B------:R-:W-:Y:S02]  /*5ef0*/  FFMA.FTZ R57, R56, R57, -0.17900948226451873779 ;  /* 0xbe374e4338397423 */ /* 0x000fe40000010039 */
[----:B------:R-:W-:Y:S02]  /*5f00*/  FFMA.FTZ R63, R62, R63, -0.24046532809734344482 ;  /* 0xbe763c8b3e3f7423 */ /* 0x000fe4000001003f */
[-C--:B------:R-:W-:Y:S02]  /*5f10*/  FFMA.FTZ R49, R54, R75.reuse, -0.16845393180847167969 ;  /* 0xbe2c7f3036317423 */ /* 0x080fe4000001004b */
[----:B------:R-:W-:-:S02]  /*5f20*/  FFMA.FTZ R50, R55, R75, -0.16845393180847167969 ;  /* 0xbe2c7f3037327423 */ /* 0x000fc4000001004b */
[----:B------:R-:W-:Y:S02]  /*5f30*/  FMUL R69, R70, R69 ;  /* 0x0000004546457220 */ /* 0x000fe40000400000 */
[----:B------:R-:W-:Y:S02]  /*5f40*/  FFMA.FTZ R57, R56, R57, 0.20512372255325317383 ;  /* 0x3e520bf438397423 */ /* 0x000fe40000010039 */
[----:B------:R-:W-:Y:S02]  /*5f50*/  FFMA.FTZ R63, R62, R63, 0.28857114911079406738 ;  /* 0x3e93bf993e3f7423 */ /* 0x000fe4000001003f */
[----:B------:R-:W-:Y:S02]  /*5f60*/  FFMA.FTZ R49, R54, R49, 0.1716887056827545166 ;  /* 0x3e2fcf2a36317423 */ /* 0x000fe40000010031 */
[----:B------:R-:W-:Y:S02]  /*5f70*/  FFMA.FTZ R50, R55, R50, 0.1716887056827545166 ;  /* 0x3e2fcf2a37327423 */ /* 0x000fe40000010032 */
[----:B------:R-:W-:-:S02]  /*5f80*/  FMUL R69, R70, R69 ;  /* 0x0000004546457220 */ /* 0x000fc40000400000 */
[----:B------:R-:W-:Y:S01]  /*5f90*/  @P6 FFMA.FTZ R58, R51, R64, +INF ;  /* 0x7f800000333a6423 */ /* 0x000fe20000010040 */
[----:B------:R-:W-:Y:S01]  /*5fa0*/  @P5 MOV R64, 0x7f800000 ;  /* 0x7f80000000405802 */ /* 0x000fe20000000f00 */
[----:B------:R-:W-:Y:S02]  /*5fb0*/  FFMA.FTZ R57, R56, R57, -0.24046532809734344482 ;  /* 0xbe763c8b38397423 */ /* 0x000fe40000010039 */
[----:B------:R-:W-:Y:S02]  /*5fc0*/  FFMA.FTZ R63, R62, R63, -0.36067417263984680176 ;  /* 0xbeb8aa493e3f7423 */ /* 0x000fe4000001003f */
[----:B------:R-:W-:Y:S02]  /*5fd0*/  FFMA.FTZ R49, R54, R49, -0.17900948226451873779 ;  /* 0xbe374e4336317423 */ /* 0x000fe40000010031 */
[----:B------:R-:W-:Y:S02]  /*5fe0*/  FFMA.FTZ R50, R55, R50, -0.17900948226451873779 ;  /* 0xbe374e4337327423 */ /* 0x000fe40000010032 */
[----:B------:R-:W-:-:S02]  /*5ff0*/  FFMA.FTZ R69, R70, 1.4426950216293334961, R69 ;  /* 0x3fb8aa3b46457823 */ /* 0x000fc40000010045 */
[----:B------:R-:W-:Y:S02]  /*6000*/  FFMA.FTZ R57, R56, R57, 0.28857114911079406738 ;  /* 0x3e93bf9938397423 */ /* 0x000fe40000010039 */
[----:B------:R-:W-:Y:S02]  /*6010*/  FFMA.FTZ R63, R62, R63, 0.48089820146560668945 ;  /* 0x3ef6384a3e3f7423 */ /* 0x000fe4000001003f */
[----:B------:R-:W-:Y:S02]  /*6020*/  FFMA.FTZ R49, R54, R49, 0.20512372255325317383 ;  /* 0x3e520bf436317423 */ /* 0x000fe40000010031 */
[----:B------:R-:W-:Y:S02]  /*6030*/  FFMA.FTZ R50, R55, R50, 0.20512372255325317383 ;  /* 0x3e520bf437327423 */ /* 0x000fe40000010032 */
[----:B------:R-:W-:Y:S02]  /*6040*/  FADD R60, R60, R69 ;  /* 0x000000453c3c7221 */ /* 0x000fe40000000000 */
[----:B------:R-:W-:Y:S01]  /*6050*/  @P5 FFMA.FTZ R60, R3, R64, +INF ;  /* 0x7f800000033c5423 */ /* 0x000fe20000010040 */
[----:B------:R-:W-:Y:S01]  /*6060*/  ISETP.GE.U32.AND P5, PT, R44, 0x7f800000, PT ;  /* 0x7f8000002c00780c */ /* 0x000fe20003fa6070 */
[----:B------:R-:W-:Y:S01]  /*6070*/  FFMA.FTZ R57, R56, R57, -0.36067417263984680176 ;  /* 0xbeb8aa4938397423 */ /* 0x000fe20000010039 */
[----:B------:R-:W-:Y:S01]  /*6080*/  LDS R69, [R46+0xa00] ;  /* 0x000a00002e457984 */ /* 0x000fe20000000800 */
[----:B------:R-:W-:-:S02]  /*6090*/  FFMA.FTZ R63, R62, R63, -0.72134751081466674805 ;  /* 0xbf38aa3b3e3f7423 */ /* 0x000fc4000001003f */
[----:B------:R-:W-:Y:S02]  /*60a0*/  FFMA.FTZ R49, R54, R49, -0.24046532809734344482 ;  /* 0xbe763c8b36317423 */ /* 0x000fe40000010031 */
[C---:B------:R-:W-:Y:S02]  /*60b0*/  FFMA.FTZ R50, R55.reuse, R50, -0.24046532809734344482 ;  /* 0xbe763c8b37327423 */ /* 0x040fe40000010032 */
[----:B------:R-:W-:Y:S02]  /*60c0*/  FFMA.FTZ R57, R56, R57, 0.48089820146560668945 ;  /* 0x3ef6384a38397423 */ /* 0x000fe40000010039 */
[----:B------:R-:W-:Y:S02]  /*60d0*/  FMUL R63, R62, R63 ;  /* 0x0000003f3e3f7220 */ /* 0x000fe40000400000 */
[----:B------:R-:W-:Y:S01]  /*60e0*/  FFMA.FTZ R49, R54, R49, 0.28857114911079406738 ;  /* 0x3e93bf9936317423 */ /* 0x000fe20000010031 */
[----:B------:R-:W-:Y:S01]  /*60f0*/  @P5 MOV R51, 0x7f800000 ;  /* 0x7f80000000335802 */ /* 0x000fe20000000f00 */
[----:B------:R-:W-:-:S02]  /*6100*/  FFMA.FTZ R50, R55, R50, 0.28857114911079406738 ;  /* 0x3e93bf9937327423 */ /* 0x000fc40000010032 */
[----:B------:R-:W-:Y:S02]  /*6110*/  FFMA.FTZ R57, R56, R57, -0.72134751081466674805 ;  /* 0xbf38aa3b38397423 */ /* 0x000fe40000010039 */
[----:B------:R-:W-:Y:S02]  /*6120*/  FMUL R63, R62, R63 ;  /* 0x0000003f3e3f7220 */ /* 0x000fe40000400000 */
[----:B------:R-:W-:Y:S02]  /*6130*/  FFMA.FTZ R49, R54, R49, -0.36067417263984680176 ;  /* 0xbeb8aa4936317423 */ /* 0x000fe40000010031 */
[----:B------:R-:W-:Y:S02]  /*6140*/  FFMA.FTZ R50, R55, R50, -0.36067417263984680176 ;  /* 0xbeb8aa4937327423 */ /* 0x000fe40000010032 */
[----:B------:R-:W-:Y:S02]  /*6150*/  FMUL R57, R56, R57 ;  /* 0x0000003938397220 */ /* 0x000fe40000400000 */
[----:B------:R-:W-:-:S02]  /*6160*/  FFMA.FTZ R63, R62, 1.4426950216293334961, R63 ;  /* 0x3fb8aa3b3e3f7823 */ /* 0x000fc4000001003f */
[----:B------:R-:W-:Y:S02]  /*6170*/  FFMA.FTZ R49, R54, R49, 0.48089820146560668945 ;  /* 0x3ef6384a36317423 */ /* 0x000fe40000010031 */
[C---:B------:R-:W-:Y:S02]  /*6180*/  FFMA.FTZ R50, R55.reuse, R50, 0.48089820146560668945 ;  /* 0x3ef6384a37327423 */ /* 0x040fe40000010032 */
[----:B------:R-:W-:Y:S02]  /*6190*/  FMUL R57, R56, R57 ;  /* 0x0000003938397220 */ /* 0x000fe40000400000 */
[----:B------:R-:W-:Y:S02]  /*61a0*/  FADD R52, R52, R63 ;  /* 0x0000003f34347221 */ /* 0x000fe40000000000 */
[----:B------:R-:W-:Y:S01]  /*61b0*/  FFMA.FTZ R49, R54, R49, -0.72134751081466674805 ;  /* 0xbf38aa3b36317423 */ /* 0x000fe20000010031 */
[----:B------:R-:W-:Y:S01]  /*61c0*/  LDS R63, [R46+0x200] ;  /* 0x000200002e3f7984 */ /* 0x000fe20000000800 */
[----:B------:R-:W-:-:S02]  /*61d0*/  FFMA.FTZ R50, R55, R50, -0.72134751081466674805 ;  /* 0xbf38aa3b37327423 */ /* 0x000fc40000010032 */
[----:B------:R-:W-:Y:S01]  /*61e0*/  @P5 FFMA.FTZ R52, R44, R51, +INF ;  /* 0x7f8000002c345423 */ /* 0x000fe20000010033 */
[----:B------:R-:W-:Y:S01]  /*61f0*/  ISETP.GE.U32.AND P5, PT, R0, 0x7f800000, PT ;  /* 0x7f8000000000780c */ /* 0x000fe20003fa6070 */
[----:B------:R-:W-:Y:S01]  /*6200*/  FMUL R49, R54, R49 ;  /* 0x0000003136317220 */ /* 0x000fe20000400000 */
[----:B------:R-:W-:Y:S01]  /*6210*/  LOP3.LUT R51, R46, 0x4, RZ, 0x3c, !PT ;  /* 0x000000042e337812 */ /* 0x000fe200078e3cff */
[C---:B------:R-:W-:Y:S02]  /*6220*/  FMUL R50, R55.reuse, R50 ;  /* 0x0000003237327220 */ /* 0x040fe40000400000 */
[----:B------:R-:W-:Y:S02]  /*6230*/  FFMA.FTZ R56, R56, 1.4426950216293334961, R57 ;  /* 0x3fb8aa3b38387823 */ /* 0x000fe40000010039 */
[----:B------:R-:W0:Y:S01]  /*6240*/  LDS R57, [R46] ;  /* 0x000000002e397984 */ /* 0x000e220000000800 */
[C---:B------:R-:W-:Y:S02]  /*6250*/  FMUL R49, R54.reuse, R49 ;  /* 0x0000003136317220 */ /* 0x040fe40000400000 */
[C---:B------:R-:W-:Y:S01]  /*6260*/  FMUL R50, R55.reuse, R50 ;  /* 0x0000003237327220 */ /* 0x040fe20000400000 */
[----:B------:R-:W1:Y:S01]  /*6270*/  LDS R73, [R51] ;  /* 0x0000000033497984 */ /* 0x000e620000000800 */
[----:B------:R-:W-:Y:S01]  /*6280*/  FFMA.FTZ R54, R54, 1.4426950216293334961, R49 ;  /* 0x3fb8aa3b36367823 */ /* 0x000fe20000010031 */
[----:B------:R-:W-:Y:S01]  /*6290*/  @P5 MOV R113, 0x7f800000 ;  /* 0x7f80000000715802 */ /* 0x000fe20000000f00 */
[----:B------:R-:W-:Y:S01]  /*62a0*/  FFMA.FTZ R55, R55, 1.4426950216293334961, R50 ;  /* 0x3fb8aa3b37377823 */ /* 0x000fe20000010032 */
[----:B------:R-:W2:Y:S01]  /*62b0*/  LDS R75, [R51+0x200] ;  /* 0x00020000334b7984 */ /* 0x000ea20000000800 */
[----:B------:R-:W-:-:S02]  /*62c0*/  FADD R53, R53, R56 ;  /* 0x0000003835357221 */ /* 0x000fc40000000000 */
[----:B------:R-:W-:Y:S01]  /*62d0*/  FADD R48, R48, R55 ;  /* 0x0000003730307221 */ /* 0x000fe20000000000 */
[----:B------:R-:W3:Y:S01]  /*62e0*/  LDS R103, [R51+0x400] ;  /* 0x0004000033677984 */ /* 0x000ee20000000800 */
[----:B------:R-:W-:Y:S01]  /*62f0*/  @P5 FFMA.FTZ R48, R0, R113, +INF ;  /* 0x7f80000000305423 */ /* 0x000fe20000010071 */
[----:B------:R-:W-:Y:S01]  /*6300*/  FSETP.NEU.AND P5, PT, R5, RZ, PT ;  /* 0x000000ff0500720b */ /* 0x000fe20003fad000 */
[----:B------:R-:W-:Y:S01]  /*6310*/  @P3 IMAD.MOV.U32 R56, RZ, RZ, 0x7f800000 ;  /* 0x7f800000ff383424 */ /* 0x000fe200078e00ff */
[----:B------:R-:W4:Y:S01]  /*6320*/  LDS R105, [R51+0x600] ;  /* 0x0006000033697984 */ /* 0x000f220000000800 */
[----:B------:R-:W-:Y:S02]  /*6330*/  FADD R47, R47, R54 ;  /* 0x000000362f2f7221 */ /* 0x000fe40000000000 */
[----:B------:R-:W-:Y:S01]  /*6340*/  @P3 FFMA.FTZ R53, R5, R56, +INF ;  /* 0x7f80000005353423 */ /* 0x000fe20000010038 */
[----:B------:R-:W5:Y:S01]  /*6350*/  LDS R49, [R46+0x800] ;  /* 0x000800002e317984 */ /* 0x000f620000000800 */
[----:B------:R-:W-:-:S03]  /*6360*/  ISETP.GE.U32.AND P3, PT, R45, 0x7f800000, PT ;  /* 0x7f8000002d00780c */ /* 0x000fc60003f66070 */
[----:B------:R-:W3:Y:S04]  /*6370*/  LDS R107, [R51+0x800] ;  /* 0x00080000336b7984 */ /* 0x000ee80000000800 */
[----:B------:R-:W4:Y:S04]  /*6380*/  LDS R109, [R51+0xa00] ;  /* 0x000a0000336d7984 */ /* 0x000f280000000800 */
[----:B------:R-:W-:Y:S02]  /*6390*/  LDS R55, [R46+0xc00] ;  /* 0x000c00002e377984 */ /* 0x000fe40000000800 */
[----:B------:R-:W-:-:S02]  /*63a0*/  @P3 IMAD.MOV.U32 R50, RZ, RZ, 0x7f800000 ;  /* 0x7f800000ff323424 */ /* 0x000fc400078e00ff */
[----:B------:R-:W5:Y:S02]  /*63b0*/  LDS R111, [R51+0xc00] ;  /* 0x000c0000336f7984 */ /* 0x000f640000000800 */
[----:B------:R-:W-:Y:S01]  /*63c0*/  @P3 FFMA.FTZ R47, R45, R50, +INF ;  /* 0x7f8000002d2f3423 */ /* 0x000fe20000010032 */
[----:B------:R-:W-:Y:S01]  /*63d0*/  FSETP.NEU.AND P3, PT, R3, RZ, PT ;  /* 0x000000ff0300720b */ /* 0x000fe20003f6d000 */
[----:B------:R-:W5:Y:S01]  /*63e0*/  LDS R113, [R51+0xe00] ;  /* 0x000e000033717984 */ /* 0x000f620000000800 */
[----:B------:R-:W-:Y:S02]  /*63f0*/  FSEL R50, R61, -INF , P2 ;  /* 0xff8000003d327808 */ /* 0x000fe40001000000 */
[----:B------:R-:W-:Y:S01]  /*6400*/  FSETP.NEU.AND P2, PT, R44, RZ, PT ;  /* 0x000000ff2c00720b */ /* 0x000fe20003f4d000 */
[----:B0-----:R0:W-:Y:S01]  /*6410*/  STG.E.U16 [R34.64], R57 ;  /* 0x0000003922007986 */ /* 0x0011e2000c101510 */
[----:B------:R-:W-:Y:S02]  /*6420*/  FSEL R3, R58, -INF , P1 ;  /* 0xff8000003a037808 */ /* 0x000fe40000800000 */
[----:B------:R-:W-:Y:S01]  /*6430*/  FSEL R44, R59, -INF , P0 ;  /* 0xff8000003b2c7808 */ /* 0x000fe20000000000 */
[----:B-1----:R1:W-:Y:S01]  /*6440*/  STG.E.U16 [R36.64], R73 ;  /* 0x0000004924007986 */ /* 0x0023e2000c101510 */
[----:B------:R-:W-:-:S02]  /*6450*/  FSETP.NEU.AND P1, PT, R45, RZ, PT ;  /* 0x000000ff2d00720b */ /* 0x000fc40003f2d000 */
[----:B------:R-:W-:Y:S01]  /*6460*/  FSETP.NEU.AND P0, PT, R0, RZ, PT ;  /* 0x000000ff0000720b */ /* 0x000fe20003f0d000 */
[----:B------:R3:W-:Y:S01]  /*6470*/  STG.E.U16 [R38.64], R63 ;  /* 0x0000003f26007986 */ /* 0x0007e2000c101510 */
[----:B------:R-:W-:Y:S02]  /*6480*/  FSEL R5, R60, -INF , P3 ;  /* 0xff8000003c057808 */ /* 0x000fe40001800000 */
[----:B------:R-:W-:Y:S01]  /*6490*/  FSEL R0, R47, -INF , P1 ;  /* 0xff8000002f007808 */ /* 0x000fe20000800000 */
[----:B--2---:R2:W-:Y:S01]  /*64a0*/  STG.E.U16 [R40.64], R75 ;  /* 0x0000004b28007986 */ /* 0x0045e2000c101510 */
[----:B0-----:R-:W-:-:S03]  /*64b0*/  PRMT R57, R57, 0x7632, R57 ;  /* 0x0000763239397816 */ /* 0x001fc60000000039 */
[----:B------:R0:W-:Y:S01]  /*64c0*/  STG.E.U16 [R8.64], R65 ;  /* 0x0000004108007986 */ /* 0x0001e2000c101510 */
[----:B-1----:R-:W-:-:S03]  /*64d0*/  PRMT R73, R73, 0x7632, R73 ;  /* 0x0000763249497816 */ /* 0x002fc60000000049 */
[----:B---3--:R1:W-:Y:S01]  /*64e0*/  STG.E.U16 [R10.64], R103 ;  /* 0x000000670a007986 */ /* 0x0083e2000c101510 */
[----:B------:R-:W-:Y:S02]  /*64f0*/  PRMT R63, R63, 0x7632, R63 ;  /* 0x000076323f3f7816 */ /* 0x000fe4000000003f */
[----:B------:R-:W-:Y:S01]  /*6500*/  PRMT R39, R103, 0x7632, R39 ;  /* 0x0000763267277816 */ /* 0x000fe20000000027 */
[----:B------:R3:W-:Y:S01]  /*6510*/  STG.E.U16 [R12.64], R67 ;  /* 0x000000430c007986 */ /* 0x0007e2000c101510 */
[----:B--2---:R-:W-:Y:S02]  /*6520*/  PRMT R41, R75, 0x7632, R41 ;  /* 0x000076324b297816 */ /* 0x004fe40000000029 */
[----:B------:R-:W-:Y:S01]  /*6530*/  PRMT R40, R65, 0x7632, R40 ;  /* 0x0000763241287816 */ /* 0x000fe20000000028 */
[----:B----4-:R-:W-:Y:S01]  /*6540*/  STG.E.U16 [R18.64], R105 ;  /* 0x0000006912007986 */ /* 0x010fe2000c101510 */
[----:B------:R-:W-:Y:S02]  /*6550*/  PRMT R38, R67, 0x7632, R38 ;  /* 0x0000763243267816 */ /* 0x000fe40000000026 */
[----:B0-----:R-:W-:Y:S01]  /*6560*/  FSEL R8, R53, -INF , P5 ;  /* 0xff80000035087808 */ /* 0x001fe20002800000 */
[----:B-----5:R0:W-:Y:S01]  /*6570*/  STG.E.U16 [R16.64], R49 ;  /* 0x0000003110007986 */ /* 0x0201e2000c101510 */
[----:B-1----:R-:W-:-:S03]  /*6580*/  FFMA R10, R0, 0.69314718246459960938, R117 ;  /* 0x3f317218000a7823 */ /* 0x002fc60000000075 */
[----:B------:R1:W-:Y:S01]  /*6590*/  STG.E.U16 [R14.64], R107 ;  /* 0x0000006b0e007986 */ /* 0x0003e2000c101510 */
[----:B---3--:R-:W-:Y:S01]  /*65a0*/  FFMA R13, R3, 0.69314718246459960938, R122 ;  /* 0x3f317218030d7823 */ /* 0x008fe2000000007a */
[----:B------:R-:W-:Y:S01]  /*65b0*/  FSEL R3, R52, -INF , P2 ;  /* 0xff80000034037808 */ /* 0x000fe20001000000 */
[----:B------:R-:W-:Y:S01]  /*65c0*/  FFMA R12, R50, 0.69314718246459960938, R123 ;  /* 0x3f317218320c7823 */ /* 0x000fe2000000007b */
[----:B------:R-:W-:Y:S01]  /*65d0*/  STG.E.U16 [R24.64], R69 ;  /* 0x0000004518007986 */ /* 0x000fe2000c101510 */
[----:B------:R-:W-:Y:S02]  /*65e0*/  FFMA R8, R8, 0.69314718246459960938, R119 ;  /* 0x3f31721808087823 */ /* 0x000fe40000000077 */
[----:B------:R-:W-:Y:S01]  /*65f0*/  FFMA R9, R3, 0.69314718246459960938, R118 ;  /* 0x3f31721803097823 */ /* 0x000fe20000000076 */
[----:B------:R2:W-:Y:S01]  /*6600*/  STG.E.U16 [R22.64], R109 ;  /* 0x0000006d16007986 */ /* 0x0005e2000c101510 */
[----:B0-----:R-:W-:Y:S02]  /*6610*/  PRMT R16, R49, 0x7632, R16 ;  /* 0x0000763231107816 */ /* 0x001fe40000000010 */
[----:B------:R-:W-:Y:S01]  /*6620*/  PRMT R49, R111, 0x7632, R49 ;  /* 0x000076326f317816 */ /* 0x000fe20000000031 */
[----:B------:R0:W-:Y:S01]  /*6630*/  STG.E.U16 [R20.64], R55 ;  /* 0x0000003714007986 */ /* 0x0001e2000c101510 */
[----:B-1----:R-:W-:-:S02]  /*6640*/  PRMT R15, R107, 0x7632, R15 ;  /* 0x000076326b0f7816 */ /* 0x002fc4000000000f */
[----:B------:R-:W-:Y:S01]  /*6650*/  PRMT R14, R69, 0x7632, R14 ;  /* 0x00007632450e7816 */ /* 0x000fe2000000000e */
[----:B------:R-:W-:Y:S04]  /*6660*/  STG.E.U16 [R94.64], R111 ;  /* 0x0000006f5e007986 */ /* 0x000fe8000c101510 */
[----:B------:R1:W-:Y:S01]  /*6670*/  STG.E.U16 [R92.64], R71 ;  /* 0x000000475c007986 */ /* 0x0003e2000c101510 */
[----:B--2---:R-:W-:-:S03]  /*6680*/  PRMT R109, R109, 0x7632, R109 ;  /* 0x000076326d6d7816 */ /* 0x004fc6000000006d */
[----:B------:R2:W-:Y:S01]  /*6690*/  STG.E.U16 [R90.64], R113 ;  /* 0x000000715a007986 */ /* 0x0005e2000c101510 */
[----:B0-----:R-:W-:Y:S02]  /*66a0*/  PRMT R21, R105, 0x7632, R21 ;  /* 0x0000763269157816 */ /* 0x001fe40000000015 */
[----:B------:R-:W-:Y:S01]  /*66b0*/  PRMT R55, R55, 0x7632, R55 ;  /* 0x0000763237377816 */ /* 0x000fe20000000037 */
[----:B------:R-:W-:Y:S04]  /*66c0*/  STG.E.U16 [R88.64], R57 ;  /* 0x0000003958007986 */ /* 0x000fe8000c101510 */
[----:B------:R-:W-:Y:S01]  /*66d0*/  STG.E.U16 [R86.64], R73 ;  /* 0x0000004956007986 */ /* 0x000fe2000c101510 */
[----:B-1----:R-:W-:-:S03]  /*66e0*/  PRMT R71, R71, 0x7632, R71 ;  /* 0x0000763247477816 */ /* 0x002fc60000000047 */
[----:B------:R-:W-:Y:S01]  /*66f0*/  STG.E.U16 [R84.64], R63 ;  /* 0x0000003f54007986 */ /* 0x000fe2000c101510 */
[----:B--2---:R-:W-:-:S03]  /*6700*/  PRMT R113, R113, 0x7632, R113 ;  /* 0x0000763271717816 */ /* 0x004fc60000000071 */
[----:B------:R-:W-:Y:S04]  /*6710*/  STG.E.U16 [R82.64], R41 ;  /* 0x0000002952007986 */ /* 0x000fe8000c101510 */
[----:B------:R-:W-:Y:S04]  /*6720*/  STG.E.U16 [R80.64], R40 ;  /* 0x0000002850007986 */ /* 0x000fe8000c101510 */
[----:B------:R-:W-:Y:S04]  /*6730*/  STG.E.U16 [R78.64], R39 ;  /* 0x000000274e007986 */ /* 0x000fe8000c101510 */
[----:B------:R-:W-:Y:S04]  /*6740*/  STG.E.U16 [R76.64], R38 ;  /* 0x000000264c007986 */ /* 0x000fe8000c101510 */
[----:B------:R-:W-:Y:S04]  /*6750*/  STG.E.U16 [R42.64], R21 ;  /* 0x000000152a007986 */ /* 0x000fe8000c101510 */
[----:B------:R-:W-:Y:S04]  /*6760*/  STG.E.U16 [R32.64], R16 ;  /* 0x0000001020007986 */ /* 0x000fe8000c101510 */
[----:B------:R0:W-:Y:S04]  /*6770*/  STG.E.U16 [R30.64], R15 ;  /* 0x0000000f1e007986 */ /* 0x0001e8000c101510 */
[----:B------:R1:W-:Y:S04]  /*6780*/  STG.E.U16 [R28.64], R14 ;  /* 0x0000000e1c007986 */ /* 0x0003e8000c101510 */
[----:B------:R-:W-:Y:S04]  /*6790*/  STG.E.U16 [R26.64], R109 ;  /* 0x0000006d1a007986 */ /* 0x000fe8000c101510 */
[----:B------:R2:W-:Y:S01]  /*67a0*/  STG.E.U16 [R6.64], R55 ;  /* 0x0000003706007986 */ /* 0x0005e2000c101510 */
[----:B0-----:R-:W-:-:S03]  /*67b0*/  FFMA R15, R5, 0.69314718246459960938, R120 ;  /* 0x3f317218050f7823 */ /* 0x001fc60000000078 */
[----:B------:R0:W-:Y:S01]  /*67c0*/  STG.E.U16 [R98.64], R49 ;  /* 0x0000003162007986 */ /* 0x0001e2000c101510 */
[----:B-1----:R-:W-:-:S03]  /*67d0*/  FFMA R14, R44, 0.69314718246459960938, R121 ;  /* 0x3f3172182c0e7823 */ /* 0x002fc60000000079 */
[----:B------:R0:W-:Y:S04]  /*67e0*/  STG.E.U16 [R96.64], R71 ;  /* 0x0000004760007986 */ /* 0x0001e8000c101510 */
[----:B------:R0:W-:Y:S01]  /*67f0*/  STG.E.U16 [R100.64], R113 ;  /* 0x0000007164007986 */ /* 0x0001e2000c101510 */
[----:B--2---:R-:W-:-:S03]  /*6800*/  FSEL R7, R48, -INF , P0 ;  /* 0xff80000030077808 */ /* 0x004fc60000000000 */
[----:B------:R-:W-:Y:S02]  /*6810*/  BAR.SYNC.DEFER_BLOCKING 0x0 ;  /* 0x0000000000007b1d */ /* 0x000fe40000010000 */
[----:B------:R-:W-:-:S04]  /*6820*/  FFMA R11, R7, 0.69314718246459960938, R116 ;  /* 0x3f317218070b7823 */ /* 0x000fc80000000074 */
[----:B------:R0:W-:Y:S04]  /*6830*/  STS.128 [R155.X4], R12 ;  /* 0x0000000c9b007388 */ /* 0x0001e80000004c00 */
[----:B------:R0:W-:Y:S04]  /*6840*/  STS.128 [R155.X4+0x80], R8 ;  /* 0x000080089b007388 */ /* 0x0001e80000004c00 */
[----:B------:R-:W-:Y:S06]  /*6850*/  BAR.SYNC.DEFER_BLOCKING 0x0 ;  /* 0x0000000000007b1d */ /* 0x000fec0000010000 */
[----:B------:R-:W-:Y:S05]  /*6860*/  @P4 EXIT ;  /* 0x000000000000494d */ /* 0x000fea0003800000 */
[----:B0-----:R-:W0:Y:S01]  /*6870*/  LDS R7, [R4] ;  /* 0x0000000004077984 */ /* 0x001e220000000800 */
[----:B------:R-:W-:Y:S01]  /*6880*/  IMAD R2, R2, c[0x0][0x1cc], RZ ;  /* 0x0000730002027a24 */ /* 0x000fe200078e02ff */
[C---:B------:R-:W-:Y:S01]  /*6890*/  SHF.L.U32 R6, R154.reuse, 0x2, RZ ;  /* 0x000000029a067819 */ /* 0x040fe200000006ff */
[----:B------:R-:W-:-:S04]  /*68a0*/  IMAD.HI R5, R154, 0x4, RZ ;  /* 0x000000049a057827 */ /* 0x000fc800078e02ff */
[C---:B------:R-:W-:Y:S02]  /*68b0*/  IMAD.SHL.U32 R3, R2.reuse, 0x4, RZ ;  /* 0x0000000402037824 */ /* 0x040fe400078e00ff */
[----:B------:R-:W-:-:S03]  /*68c0*/  IMAD.HI R0, R2, 0x4, RZ ;  /* 0x0000000402007827 */ /* 0x000fc600078e02ff */
[----:B------:R-:W-:-:S04]  /*68d0*/  IADD3 R2, P0, P1, R6, c[0x0][0x180], R3 ;  /* 0x0000600006027a10 */ /* 0x000fc8000791e003 */
[----:B------:R-:W-:-:S05]  /*68e0*/  IADD3.X R3, R5, c[0x0][0x184], R0, P0, P1 ;  /* 0x0000610005037a10 */ /* 0x000fca00007e2400 */
[----:B0-----:R-:W-:Y:S01]  /*68f0*/  STG.E [R2.64], R7 ;  /* 0x0000000702007986 */ /* 0x001fe2000c101910 */
[----:B------:R-:W-:Y:S05]  /*6900*/  EXIT ;  /* 0x000000000000794d */ /* 0x000fea0003800000 */
.L_x_2:
[----:B------:R-:W-:-:S00]  /*6910*/  BRA `(.L_x_2) ;  /* 0xfffffff000007947 */ /* 0x000fc0000383ffff */
[----:B------:R-:W-:-:S00]  /*6920*/  NOP ;  /* 0x0000000000007918 */ /* 0x000fc00000000000 */
        /* <DEDUP_REMOVED lines=13> */
.L_x_3:


//--------------------- .nv.global.init           --------------------------
	.section	.nv.global.init,"aw",@progbits
.nv.global.init:
	.type		_$_str,@object
	.size		_$_str,(.L_0 - _$_str)
_$_str:
        /*0000*/ 	.byte	0x5f, 0x5f, 0x43, 0x55, 0x44, 0x41, 0x5f, 0x46, 0x54, 0x5a, 0x00
.L_0:


//--------------------- .nv.shared.attn_fwd       --------------------------
	.section	.nv.shared.attn_fwd,"aw",@nobits
	.sectionflags	@""
	.align	16
